def attn_fwd(
    Q,
    K,
    V,
    Out,
    Lse,
    sm_scale,
    stride_qz,
    stride_qh,
    stride_qm,
    stride_qk,
    stride_kz,
    stride_kh,
    stride_kn,
    stride_kk,
    stride_vz,
    stride_vh,
    stride_vn,
    stride_vk,
    stride_oz,
    stride_oh,
    stride_om,
    stride_ok,
    seqlen_q,
    seqlen_k,
    BLOCK_M: tl.constexpr,
    BLOCK_N: tl.constexpr,
    HEAD_DIM: tl.constexpr,
    CAUSAL: tl.constexpr,
):
    start_m = tl.program_id(0)
    off_hz = tl.program_id(1)
    q_off = off_hz * stride_qh
    k_off = off_hz * stride_kh
    v_off = off_hz * stride_vh
    offs_m = start_m * BLOCK_M + tl.arange(0, BLOCK_M)
    offs_d = tl.arange(0, HEAD_DIM)
    offs_n = tl.arange(0, BLOCK_N)
    q_ptrs = Q + q_off + offs_m[:, None] * stride_qm + offs_d[None, :] * stride_qk
    k_ptrs = K + k_off + offs_d[:, None] * stride_kk + offs_n[None, :] * stride_kn
    v_ptrs = V + v_off + offs_n[:, None] * stride_vn + offs_d[None, :] * stride_vk
    m_i = tl.full([BLOCK_M], float("-inf"), dtype=tl.float32)
    l_i = tl.zeros([BLOCK_M], dtype=tl.float32) + 1.0
    acc = tl.zeros([BLOCK_M, HEAD_DIM], dtype=tl.float32)
    q = tl.load(q_ptrs)
    acc, l_i, m_i = _attn_fwd_inner(
        acc,
        l_i,
        m_i,
        q,
        k_ptrs,
        v_ptrs,
        sm_scale,
        stride_kn,
        stride_vn,
        start_m,
        seqlen_k,
        BLOCK_M,
        BLOCK_N,
        HEAD_DIM,
        CAUSAL,
    )
    acc = acc / l_i[:, None]
    lse = m_i + tl.math.log2(l_i) / 1.4426950408889634
    o_ptrs = (
        Out
        + off_hz * stride_oh
        + offs_m[:, None] * stride_om
        + offs_d[None, :] * stride_ok
    )
    tl.store(o_ptrs, acc.to(Out.dtype.element_ty))
    tl.store(Lse + off_hz * seqlen_q + offs_m, lse)

# config = {"BLOCK_M": 32, "BLOCK_N": 64, "HEAD_DIM": 64, "arch": "sm_100", "causal": false, "dtype": "fp8e4m3", "num_stages": 3, "num_warps": 8}
# arch = sm_100


// ===== COMPILED SASS (sm_100a) =====

	.target	sm_100a

	.elftype	@"ET_EXEC"


//--------------------- .note.nv.tkinfo           --------------------------
	.section	.note.nv.tkinfo,"",@"SHT_NOTE"
	.sectionflags	@"SHF_NOTE_NV_TKINFO"
	.tkinfo
        /*0018*/ 	.word	0x00000081
        /*0030*/ 	.string	""
        /*0030*/ 	.string	"ptxas-blackwell"
        /*0030*/ 	.string	"Cuda compilation tools, release 12.9, V12.9.86"
        /*0030*/ 	.string	"Build cuda_12.9.r12.9/compiler.36037853_0"
        /*0030*/ 	.string	"-v  -suppress-debug-info  -lineinfo  -arch sm_100a "



//--------------------- .note.nv.cuver            --------------------------
	.section	.note.nv.cuver,"",@"SHT_NOTE"
	.sectionflags	@"SHF_NOTE_NV_CUVER"
        /*0018*/ 	.short	0x0001
        /*001a*/ 	.short	0x0064
        /*001c*/ 	.short	0x0001
        /*001e*/ 	.short	0x0000
        /*0020*/ 	.short	0x0001
        /*0022*/ 	.short	0x0000


//--------------------- .nv.info                  --------------------------
	.section	.nv.info,"",@"SHT_CUDA_INFO"
	.align	4


	//----- nvinfo : EIATTR_REGCOUNT
	.align		4
        /*0000*/ 	.byte	0x04, 0x2f
        /*0002*/ 	.short	(.L_2 - .L_1)
	.align		4
.L_1:
        /*0004*/ 	.word	index@(attn_fwd)
        /*0008*/ 	.word	0x00000086


	//----- nvinfo : EIATTR_FRAME_SIZE
	.align		4
.L_2:
        /*000c*/ 	.byte	0x04, 0x11
        /*000e*/ 	.short	(.L_4 - .L_3)
	.align		4
.L_3:
        /*0010*/ 	.word	index@(attn_fwd)
        /*0014*/ 	.word	0x00000000


	//----- nvinfo : EIATTR_MIN_STACK_SIZE
	.align		4
.L_4:
        /*0018*/ 	.byte	0x04, 0x12
        /*001a*/ 	.short	(.L_6 - .L_5)
	.align		4
.L_5:
        /*001c*/ 	.word	index@(attn_fwd)
        /*0020*/ 	.word	0x00000000
.L_6:


//--------------------- .nv.info.attn_fwd         --------------------------
	.section	.nv.info.attn_fwd,"",@"SHT_CUDA_INFO"
	.sectionflags	@""
	.align	4


	//----- nvinfo : EIATTR_CUDA_API_VERSION
	.align		4
        /*0000*/ 	.byte	0x04, 0x37
        /*0002*/ 	.short	(.L_8 - .L_7)
.L_7:
        /*0004*/ 	.word	0x00000081


	//----- nvinfo : EIATTR_KPARAM_INFO
	.align		4
.L_8:
        /*0008*/ 	.byte	0x04, 0x17
        /*000a*/ 	.short	(.L_10 - .L_9)
.L_9:
        /*000c*/ 	.word	0x00000000
        /*0010*/ 	.short	0x0019
        /*0012*/ 	.short	0x0080
        /*0014*/ 	.byte	0x00, 0xf4, 0x21, 0x00


	//----- nvinfo : EIATTR_KPARAM_INFO
	.align		4
.L_10:
        /*0018*/ 	.byte	0x04, 0x17
        /*001a*/ 	.short	(.L_12 - .L_11)
.L_11:
        /*001c*/ 	.word	0x00000000
        /*0020*/ 	.short	0x0018
        /*0022*/ 	.short	0x0078
        /*0024*/ 	.byte	0x00, 0xf4, 0x21, 0x00


	//----- nvinfo : EIATTR_KPARAM_INFO
	.align		4
.L_12:
        /*0028*/ 	.byte	0x04, 0x17
        /*002a*/ 	.short	(.L_14 - .L_13)
.L_13:
        /*002c*/ 	.word	0x00000000
        /*0030*/ 	.short	0x0017
        /*0032*/ 	.short	0x0070
        /*0034*/ 	.byte	0x00, 0xf0, 0x11, 0x00


	//----- nvinfo : EIATTR_KPARAM_INFO
	.align		4
.L_14:
        /*0038*/ 	.byte	0x04, 0x17
        /*003a*/ 	.short	(.L_16 - .L_15)
.L_15:
        /*003c*/ 	.word	0x00000000
        /*0040*/ 	.short	0x0016
        /*0042*/ 	.short	0x006c
        /*0044*/ 	.byte	0x00, 0xf0, 0x11, 0x00


	//----- nvinfo : EIATTR_KPARAM_INFO
	.align		4
.L_16:
        /*0048*/ 	.byte	0x04, 0x17
        /*004a*/ 	.short	(.L_18 - .L_17)
.L_17:
        /*004c*/ 	.word	0x00000000
        /*0050*/ 	.short	0x0015
        /*0052*/ 	.short	0x0068
        /*0054*/ 	.byte	0x00, 0xf0, 0x11, 0x00


	//----- nvinfo : EIATTR_KPARAM_INFO
	.align		4
.L_18:
        /*0058*/ 	.byte	0x04, 0x17
        /*005a*/ 	.short	(.L_20 - .L_19)
.L_19:
        /*005c*/ 	.word	0x00000000
        /*0060*/ 	.short	0x0014
        /*0062*/ 	.short	0x0064
        /*0064*/ 	.byte	0x00, 0xf0, 0x11, 0x00


	//----- nvinfo : EIATTR_KPARAM_INFO
	.align		4
.L_20:
        /*0068*/ 	.byte	0x04, 0x17
        /*006a*/ 	.short	(.L_22 - .L_21)
.L_21:
        /*006c*/ 	.word	0x00000000
        /*0070*/ 	.short	0x0013
        /*0072*/ 	.short	0x0060
        /*0074*/ 	.byte	0x00, 0xf0, 0x11, 0x00


	//----- nvinfo : EIATTR_KPARAM_INFO
	.align		4
.L_22:
        /*0078*/ 	.byte	0x04, 0x17
        /*007a*/ 	.short	(.L_24 - .L_23)
.L_23:
        /*007c*/ 	.word	0x00000000
        /*0080*/ 	.short	0x0012
        /*0082*/ 	.short	0x005c
        /*0084*/ 	.byte	0x00, 0xf0, 0x11, 0x00


	//----- nvinfo : EIATTR_KPARAM_INFO
	.align		4
.L_24:
        /*0088*/ 	.byte	0x04, 0x17
        /*008a*/ 	.short	(.L_26 - .L_25)
.L_25:
        /*008c*/ 	.word	0x00000000
        /*0090*/ 	.short	0x0011
        /*0092*/ 	.short	0x0058
        /*0094*/ 	.byte	0x00, 0xf0, 0x11, 0x00


	//----- nvinfo : EIATTR_KPARAM_INFO
	.align		4
.L_26:
        /*0098*/ 	.byte	0x04, 0x17
        /*009a*/ 	.short	(.L_28 - .L_27)
.L_27:
        /*009c*/ 	.word	0x00000000
        /*00a0*/ 	.short	0x0010
        /*00a2*/ 	.short	0x0054
        /*00a4*/ 	.byte	0x00, 0xf0, 0x11, 0x00


	//----- nvinfo : EIATTR_KPARAM_INFO
	.align		4
.L_28:
        /*00a8*/ 	.byte	0x04, 0x17
        /*00aa*/ 	.short	(.L_30 - .L_29)
.L_29:
        /*00ac*/ 	.word	0x00000000
        /*00b0*/ 	.short	0x000f
        /*00b2*/ 	.short	0x0050
        /*00b4*/ 	.byte	0x00, 0xf0, 0x11, 0x00


	//----- nvinfo : EIATTR_KPARAM_INFO
	.align		4
.L_30:
        /*00b8*/ 	.byte	0x04, 0x17
        /*00ba*/ 	.short	(.L_32 - .L_31)
.L_31:
        /*00bc*/ 	.word	0x00000000
        /*00c0*/ 	.short	0x000e
        /*00c2*/ 	.short	0x004c
        /*00c4*/ 	.byte	0x00, 0xf0, 0x11, 0x00


	//----- nvinfo : EIATTR_KPARAM_INFO
	.align		4
.L_32:
        /*00c8*/ 	.byte	0x04, 0x17
        /*00ca*/ 	.short	(.L_34 - .L_33)
.L_33:
        /*00cc*/ 	.word	0x00000000
        /*00d0*/ 	.short	0x000d
        /*00d2*/ 	.short	0x0048
        /*00d4*/ 	.byte	0x00, 0xf0, 0x11, 0x00


	//----- nvinfo : EIATTR_KPARAM_INFO
	.align		4
.L_34:
        /*00d8*/ 	.byte	0x04, 0x17
        /*00da*/ 	.short	(.L_36 - .L_35)
.L_35:
        /*00dc*/ 	.word	0x00000000
        /*00e0*/ 	.short	0x000c
        /*00e2*/ 	.short	0x0044
        /*00e4*/ 	.byte	0x00, 0xf0, 0x11, 0x00


	//----- nvinfo : EIATTR_KPARAM_INFO
	.align		4
.L_36:
        /*00e8*/ 	.byte	0x04, 0x17
        /*00ea*/ 	.short	(.L_38 - .L_37)
.L_37:
        /*00ec*/ 	.word	0x00000000
        /*00f0*/ 	.short	0x000b
        /*00f2*/ 	.short	0x0040
        /*00f4*/ 	.byte	0x00, 0xf0, 0x11, 0x00


	//----- nvinfo : EIATTR_KPARAM_INFO
	.align		4
.L_38:
        /*00f8*/ 	.byte	0x04, 0x17
        /*00fa*/ 	.short	(.L_40 - .L_39)
.L_39:
        /*00fc*/ 	.word	0x00000000
        /*0100*/ 	.short	0x000a
        /*0102*/ 	.short	0x003c
        /*0104*/ 	.byte	0x00, 0xf0, 0x11, 0x00


	//----- nvinfo : EIATTR_KPARAM_INFO
	.align		4
.L_40:
        /*0108*/ 	.byte	0x04, 0x17
        /*010a*/ 	.short	(.L_42 - .L_41)
.L_41:
        /*010c*/ 	.word	0x00000000
        /*0110*/ 	.short	0x0009
        /*0112*/ 	.short	0x0038
        /*0114*/ 	.byte	0x00, 0xf0, 0x11, 0x00


	//----- nvinfo : EIATTR_KPARAM_INFO
	.align		4
.L_42:
        /*0118*/ 	.byte	0x04, 0x17
        /*011a*/ 	.short	(.L_44 - .L_43)
.L_43:
        /*011c*/ 	.word	0x00000000
        /*0120*/ 	.short	0x0008
        /*0122*/ 	.short	0x0034
        /*0124*/ 	.byte	0x00, 0xf0, 0x11, 0x00


	//----- nvinfo : EIATTR_KPARAM_INFO
	.align		4
.L_44:
        /*0128*/ 	.byte	0x04, 0x17
        /*012a*/ 	.short	(.L_46 - .L_45)
.L_45:
        /*012c*/ 	.word	0x00000000
        /*0130*/ 	.short	0x0007
        /*0132*/ 	.short	0x0030
        /*0134*/ 	.byte	0x00, 0xf0, 0x11, 0x00


	//----- nvinfo : EIATTR_KPARAM_INFO
	.align		4
.L_46:
        /*0138*/ 	.byte	0x04, 0x17
        /*013a*/ 	.short	(.L_48 - .L_47)
.L_47:
        /*013c*/ 	.word	0x00000000
        /*0140*/ 	.short	0x0006
        /*0142*/ 	.short	0x002c
        /*0144*/ 	.byte	0x00, 0xf0, 0x11, 0x00


	//----- nvinfo : EIATTR_KPARAM_INFO
	.align		4
.L_48:
        /*0148*/ 	.byte	0x04, 0x17
        /*014a*/ 	.short	(.L_50 - .L_49)
.L_49:
        /*014c*/ 	.word	0x00000000
        /*0150*/ 	.short	0x0005
        /*0152*/ 	.short	0x0028
        /*0154*/ 	.byte	0x00, 0xf0, 0x11, 0x00


	//----- nvinfo : EIATTR_KPARAM_INFO
	.align		4
.L_50:
        /*0158*/ 	.byte	0x04, 0x17
        /*015a*/ 	.short	(.L_52 - .L_51)
.L_51:
        /*015c*/ 	.word	0x00000000
        /*0160*/ 	.short	0x0004
        /*0162*/ 	.short	0x0020
        /*0164*/ 	.byte	0x00, 0xf4, 0x21, 0x00


	//----- nvinfo : EIATTR_KPARAM_INFO
	.align		4
.L_52:
        /*0168*/ 	.byte	0x04, 0x17
        /*016a*/ 	.short	(.L_54 - .L_53)
.L_53:
        /*016c*/ 	.word	0x00000000
        /*0170*/ 	.short	0x0003
        /*0172*/ 	.short	0x0018
        /*0174*/ 	.byte	0x00, 0xf4, 0x21, 0x00


	//----- nvinfo : EIATTR_KPARAM_INFO
	.align		4
.L_54:
        /*0178*/ 	.byte	0x04, 0x17
        /*017a*/ 	.short	(.L_56 - .L_55)
.L_55:
        /*017c*/ 	.word	0x00000000
        /*0180*/ 	.short	0x0002
        /*0182*/ 	.short	0x0010
        /*0184*/ 	.byte	0x00, 0xf4, 0x21, 0x00


	//----- nvinfo : EIATTR_KPARAM_INFO
	.align		4
.L_56:
        /*0188*/ 	.byte	0x04, 0x17
        /*018a*/ 	.short	(.L_58 - .L_57)
.L_57:
        /*018c*/ 	.word	0x00000000
        /*0190*/ 	.short	0x0001
        /*0192*/ 	.short	0x0008
        /*0194*/ 	.byte	0x00, 0xf4, 0x21, 0x00


	//----- nvinfo : EIATTR_KPARAM_INFO
	.align		4
.L_58:
        /*0198*/ 	.byte	0x04, 0x17
        /*019a*/ 	.short	(.L_60 - .L_59)
.L_59:
        /*019c*/ 	.word	0x00000000
        /*01a0*/ 	.short	0x0000
        /*01a2*/ 	.short	0x0000
        /*01a4*/ 	.byte	0x00, 0xf4, 0x21, 0x00


	//----- nvinfo : EIATTR_SPARSE_MMA_MASK
	.align		4
.L_60:
        /*01a8*/ 	.byte	0x03, 0x50
        /*01aa*/ 	.short	0x0000


	//----- nvinfo : EIATTR_MAXREG_COUNT
	.align		4
        /*01ac*/ 	.byte	0x03, 0x1b
        /*01ae*/ 	.short	0x00ff


	//----- nvinfo : EIATTR_NUM_BARRIERS
	.align		4
        /*01b0*/ 	.byte	0x02, 0x4c
        /*01b2*/ 	.byte	0x01
	.zero		1


	//----- nvinfo : EIATTR_COOP_GROUP_MASK_REGIDS
	.align		4
        /*01b4*/ 	.byte	0x04, 0x29
        /*01b6*/ 	.short	(.L_62 - .L_61)


	//   ....[0]....
.L_61:
        /*01b8*/ 	.word	0xffffffff


	//   ....[1]....
        /*01bc*/ 	.word	0xffffffff


	//   ....[2]....
        /*01c0*/ 	.word	0xffffffff


	//   ....[3]....
        /*01c4*/ 	.word	0xffffffff


	//   ....[4]....
        /*01c8*/ 	.word	0xffffffff


	//   ....[5]....
        /*01cc*/ 	.word	0xffffffff


	//   ....[6]....
        /*01d0*/ 	.word	0xffffffff


	//   ....[7]....
        /*01d4*/ 	.word	0xffffffff


	//   ....[8]....
        /*01d8*/ 	.word	0xffffffff


	//   ....[9]....
        /*01dc*/ 	.word	0xffffffff


	//   ....[10]....
        /*01e0*/ 	.word	0xffffffff


	//   ....[11]....
        /*01e4*/ 	.word	0xffffffff


	//   ....[12]....
        /*01e8*/ 	.word	0xffffffff


	//   ....[13]....
        /*01ec*/ 	.word	0xffffffff


	//   ....[14]....
        /*01f0*/ 	.word	0xffffffff


	//   ....[15]....
        /*01f4*/ 	.word	0xffffffff


	//   ....[16]....
        /*01f8*/ 	.word	0xffffffff


	//   ....[17]....
        /*01fc*/ 	.word	0xffffffff


	//   ....[18]....
        /*0200*/ 	.word	0xffffffff


	//   ....[19]....
        /*0204*/ 	.word	0xffffffff


	//   ....[20]....
        /*0208*/ 	.word	0xffffffff


	//   ....[21]....
        /*020c*/ 	.word	0xffffffff


	//----- nvinfo : EIATTR_COOP_GROUP_INSTR_OFFSETS
	.align		4
.L_62:
        /*0210*/ 	.byte	0x04, 0x28
        /*0212*/ 	.short	(.L_64 - .L_63)


	//   ....[0]....
.L_63:
        /*0214*/ 	.word	0x00001980


	//   ....[1]....
        /*0218*/ 	.word	0x00001990


	//   ....[2]....
        /*021c*/ 	.word	0x000019a0


	//   ....[3]....
        /*0220*/ 	.word	0x000019b0


	//   ....[4]....
        /*0224*/ 	.word	0x00001a00


	//   ....[5]....
        /*0228*/ 	.word	0x00001a10


	//   ....[6]....
        /*022c*/ 	.word	0x00001a20


	//   ....[7]....
        /*0230*/ 	.word	0x00001a30


	//   ....[8]....
        /*0234*/ 	.word	0x00001af0


	//   ....[9]....
        /*0238*/ 	.word	0x00001b10


	//   ....[10]....
        /*023c*/ 	.word	0x00001b30


	//   ....[11]....
        /*0240*/ 	.word	0x00001da0


	//   ....[12]....
        /*0244*/ 	.word	0x00001db0


	//   ....[13]....
        /*0248*/ 	.word	0x00001dd0


	//   ....[14]....
        /*024c*/ 	.word	0x00001de0


	//   ....[15]....
        /*0250*/ 	.word	0x00001e40


	//   ....[16]....
        /*0254*/ 	.word	0x00001e50


	//   ....[17]....
        /*0258*/ 	.word	0x00001e60


	//   ....[18]....
        /*025c*/ 	.word	0x00001e70


	//   ....[19]....
        /*0260*/ 	.word	0x00001f20


	//   ....[20]....
        /*0264*/ 	.word	0x00001f40


	//   ....[21]....
        /*0268*/ 	.word	0x00001f60


	//----- nvinfo : EIATTR_VRC_CTA_INIT_COUNT
	.align		4
.L_64:
        /*026c*/ 	.byte	0x02, 0x4a
	.zero		1
	.zero		1


	//----- nvinfo : EIATTR_EXIT_INSTR_OFFSETS
	.align		4
        /*0270*/ 	.byte	0x04, 0x1c
        /*0272*/ 	.short	(.L_66 - .L_65)


	//   ....[0]....
.L_65:
        /*0274*/ 	.word	0x00003c70


	//   ....[1]....
        /*0278*/ 	.word	0x00003ca0


	//----- nvinfo : EIATTR_REQNTID
	.align		4
.L_66:
        /*027c*/ 	.byte	0x04, 0x10
        /*027e*/ 	.short	(.L_68 - .L_67)
.L_67:
        /*0280*/ 	.word	0x00000100
        /*0284*/ 	.word	0x00000001
        /*0288*/ 	.word	0x00000001


	//----- nvinfo : EIATTR_CBANK_PARAM_SIZE
	.align		4
.L_68:
        /*028c*/ 	.byte	0x03, 0x19
        /*028e*/ 	.short	0x0088


	//----- nvinfo : EIATTR_PARAM_CBANK
	.align		4
        /*0290*/ 	.byte	0x04, 0x0a
        /*0292*/ 	.short	(.L_70 - .L_69)
	.align		4
.L_69:
        /*0294*/ 	.word	index@(.nv.constant0.attn_fwd)
        /*0298*/ 	.short	0x0380
        /*029a*/ 	.short	0x0088


	//----- nvinfo : EIATTR_SW_WAR
	.align		4
.L_70:
        /*029c*/ 	.byte	0x04, 0x36
        /*029e*/ 	.short	(.L_72 - .L_71)
.L_71:
        /*02a0*/ 	.word	0x00000008
.L_72:


//--------------------- .nv.compat                --------------------------
	.section	.nv.compat,"",@"SHT_CUDA_COMPAT_INFO"
	.align	4
        /*0000*/ 	.byte	0x02, 0x02, 0x02, 0x00, 0x02, 0x05, 0x05, 0x00, 0x02, 0x03, 0x00, 0x00, 0x02, 0x06, 0x01, 0x00


//--------------------- .nv.callgraph             --------------------------
	.section	.nv.callgraph,"",@"SHT_CUDA_CALLGRAPH"
	.align	4
	.sectionentsize	8
	.align		4
        /*0000*/ 	.word	0x00000000
	.align		4
        /*0004*/ 	.word	0xffffffff
	.align		4
        /*0008*/ 	.word	0x00000000
	.align		4
        /*000c*/ 	.word	0xfffffffe
	.align		4
        /*0010*/ 	.word	0x00000000
	.align		4
        /*0014*/ 	.word	0xfffffffd
	.align		4
        /*0018*/ 	.word	0x00000000
	.align		4
        /*001c*/ 	.word	0xfffffffc


//--------------------- .nv.constant4             --------------------------
	.section	.nv.constant4,"a",@progbits
	.align	8
	.align		8
.nv.constant4:
        /*0000*/ 	.dword	_$_str


//--------------------- .text.attn_fwd            --------------------------
	.section	.text.attn_fwd,"ax",@progbits
	.align	128
        .global         attn_fwd
        .type           attn_fwd,@function
        .size           attn_fwd,(.L_x_3 - attn_fwd)
        .other          attn_fwd,@"STO_CUDA_ENTRY STV_DEFAULT"
attn_fwd:
.text.attn_fwd:
[----:B------:R-:W0:Y:S01]  /*0000*/  LDC R1, c[0x0][0x37c] ;  /* 0x0000df00ff017b82 */ /* 0x000e220000000800 */
[----:B------:R-:W1:Y:S07]  /*0010*/  S2R R121, SR_TID.X ;  /* 0x0000000000797919 */ /* 0x000e6e0000002100 */
[----:B------:R-:W2:Y:S01]  /*0020*/  S2UR UR8, SR_CTAID.Y ;  /* 0x00000000000879c3 */ /* 0x000ea20000002600 */
[----:B------:R-:W2:Y:S01]  /*0030*/  LDCU.64 UR4, c[0x0][0x3b0] ;  /* 0x00007600ff0477ac */ /* 0x000ea20008000a00 */
[----:B------:R-:W3:Y:S01]  /*0040*/  S2R R3, SR_CTAID.X ;  /* 0x0000000000037919 */ /* 0x000ee20000002500 */
[----:B------:R-:W4:Y:S05]  /*0050*/  LDCU.64 UR12, c[0x0][0x358] ;  /* 0x00006b00ff0c77ac */ /* 0x000f2a0008000a00 */
[----:B------:R-:W5:Y:S08]  /*0060*/  LDC R12, c[0x0][0x3b8] ;  /* 0x0000ee00ff0c7b82 */ /* 0x000f700000000800 */
[----:B------:R-:W0:Y:S01]  /*0070*/  LDC.64 R18, c[0x0][0x380] ;  /* 0x0000e000ff127b82 */ /* 0x000e220000000a00 */
[----:B--2---:R-:W-:Y:S01]  /*0080*/  UIMAD UR4, UR8, UR4, URZ ;  /* 0x00000004080472a4 */ /* 0x004fe2000f8e02ff */
[----:B-1----:R-:W-:-:S02]  /*0090*/  LOP3.LUT R0, R121, 0x1f, RZ, 0xc0, !PT ;  /* 0x0000001f79007812 */ /* 0x002fc400078ec0ff */
[----:B------:R-:W-:-:S03]  /*00a0*/  SHF.R.U32.HI R2, RZ, 0x5, R121 ;  /* 0x00000005ff027819 */ /* 0x000fc60000011679 */
[----:B---3--:R-:W-:Y:S01]  /*00b0*/  IMAD R122, R3, 0x20, R0 ;  /* 0x00000020037a7824 */ /* 0x008fe200078e0200 */
[----:B------:R-:W-:-:S03]  /*00c0*/  SGXT.U32 R2, R2, 0x3 ;  /* 0x000000030202781a */ /* 0x000fc60000000000 */
[----:B------:R-:W-:Y:S01]  /*00d0*/  IMAD R3, R122, UR5, RZ ;  /* 0x000000057a037c24 */ /* 0x000fe2000f8e02ff */
[----:B------:R-:W-:Y:S01]  /*00e0*/  USHF.R.S32.HI UR5, URZ, 0x1f, UR4 ;  /* 0x0000001fff057899 */ /* 0x000fe20008011404 */
[----:B-----5:R-:W-:-:S03]  /*00f0*/  IMAD R5, R2, R12, RZ ;  /* 0x0000000c02057224 */ /* 0x020fc600078e02ff */
[----:B0-----:R-:W-:Y:S01]  /*0100*/  IADD3 R18, P0, P1, R3, UR4, R18 ;  /* 0x0000000403127c10 */ /* 0x001fe2000f91e012 */
[----:B------:R-:W-:Y:S01]  /*0110*/  IMAD R6, R12, 0x8, R5 ;  /* 0x000000080c067824 */ /* 0x000fe200078e0205 */
[----:B------:R-:W-:-:S03]  /*0120*/  SHF.R.S32.HI R2, RZ, 0x1f, R3 ;  /* 0x0000001fff027819 */ /* 0x000fc60000011403 */
[----:B------:R-:W-:Y:S01]  /*0130*/  IMAD R7, R12, 0x8, R6 ;  /* 0x000000080c077824 */ /* 0x000fe200078e0206 */
[----:B------:R-:W-:Y:S02]  /*0140*/  IADD3.X R20, PT, PT, R2, UR5, R19, P0, P1 ;  /* 0x0000000502147c10 */ /* 0x000fe400087e2413 */
[CC--:B------:R-:W-:Y:S01]  /*0150*/  IADD3 R2, P0, PT, R5.reuse, R18.reuse, RZ ;  /* 0x0000001205027210 */ /* 0x0c0fe20007f1e0ff */
[----:B------:R-:W-:Y:S01]  /*0160*/  IMAD R9, R12, 0x8, R7 ;  /* 0x000000080c097824 */ /* 0x000fe200078e0207 */
[C---:B------:R-:W-:Y:S02]  /*0170*/  IADD3 R4, P1, PT, R6.reuse, R18, RZ ;  /* 0x0000001206047210 */ /* 0x040fe40007f3e0ff */
[-C--:B------:R-:W-:Y:S02]  /*0180*/  LEA.HI.X.SX32 R3, R5, R20.reuse, 0x1, P0 ;  /* 0x0000001405037211 */ /* 0x080fe400000f0eff */
[----:B------:R-:W-:Y:S02]  /*0190*/  LEA.HI.X.SX32 R5, R6, R20, 0x1, P1 ;  /* 0x0000001406057211 */ /* 0x000fe400008f0eff */
[C---:B------:R-:W-:Y:S01]  /*01a0*/  IADD3 R6, P0, PT, R7.reuse, R18, RZ ;  /* 0x0000001207067210 */ /* 0x040fe20007f1e0ff */
[----:B------:R-:W-:Y:S01]  /*01b0*/  IMAD R11, R12, 0x8, R9 ;  /* 0x000000080c0b7824 */ /* 0x000fe200078e0209 */
[----:B----4-:R0:W2:Y:S02]  /*01c0*/  LDG.E.U8 R16, desc[UR12][R2.64] ;  /* 0x0000000c02107981 */ /* 0x0100a4000c1e1100 */
[----:B------:R-:W-:-:S02]  /*01d0*/  LEA.HI.X.SX32 R7, R7, R20, 0x1, P0 ;  /* 0x0000001407077211 */ /* 0x000fc400000f0eff */
[C---:B------:R-:W-:Y:S01]  /*01e0*/  IADD3 R8, P0, PT, R9.reuse, R18, RZ ;  /* 0x0000001209087210 */ /* 0x040fe20007f1e0ff */
[C---:B------:R-:W-:Y:S01]  /*01f0*/  IMAD R13, R12.reuse, 0x8, R11 ;  /* 0x000000080c0d7824 */ /* 0x040fe200078e020b */
[----:B------:R1:W2:Y:S02]  /*0200*/  LDG.E.U8 R17, desc[UR12][R4.64] ;  /* 0x0000000c04117981 */ /* 0x0002a4000c1e1100 */
[----:B------:R-:W-:Y:S01]  /*0210*/  LEA.HI.X.SX32 R9, R9, R20, 0x1, P0 ;  /* 0x0000001409097211 */ /* 0x000fe200000f0eff */
[C---:B------:R-:W-:Y:S01]  /*0220*/  IMAD R14, R12.reuse, 0x8, R13 ;  /* 0x000000080c0e7824 */ /* 0x040fe200078e020d */
[C---:B------:R-:W-:Y:S01]  /*0230*/  IADD3 R10, P0, PT, R11.reuse, R18, RZ ;  /* 0x000000120b0a7210 */ /* 0x040fe20007f1e0ff */
[----:B------:R3:W4:Y:S02]  /*0240*/  LDG.E.U8 R7, desc[UR12][R6.64] ;  /* 0x0000000c06077981 */ /* 0x000724000c1e1100 */
[----:B------:R-:W-:Y:S01]  /*0250*/  IMAD R15, R12, 0x8, R14 ;  /* 0x000000080c0f7824 */ /* 0x000fe200078e020e */
[----:B------:R-:W-:Y:S01]  /*0260*/  LEA.HI.X.SX32 R11, R11, R20, 0x1, P0 ;  /* 0x000000140b0b7211 */ /* 0x000fe200000f0eff */
[----:B------:R5:W4:Y:S01]  /*0270*/  LDG.E.U8 R8, desc[UR12][R8.64] ;  /* 0x0000000c08087981 */ /* 0x000b22000c1e1100 */
[----:B0-----:R-:W-:-:S02]  /*0280*/  IADD3 R2, P0, PT, R13, R18, RZ ;  /* 0x000000120d027210 */ /* 0x001fc40007f1e0ff */
[C---:B------:R-:W-:Y:S01]  /*0290*/  IADD3 R12, P1, PT, R14.reuse, R18, RZ ;  /* 0x000000120e0c7210 */ /* 0x040fe20007f3e0ff */
[----:B------:R-:W4:Y:S01]  /*02a0*/  LDG.E.U8 R10, desc[UR12][R10.64] ;  /* 0x0000000c0a0a7981 */ /* 0x000f22000c1e1100 */
[----:B------:R-:W-:Y:S02]  /*02b0*/  LEA.HI.X.SX32 R3, R13, R20, 0x1, P0 ;  /* 0x000000140d037211 */ /* 0x000fe400000f0eff */
[C---:B-1----:R-:W-:Y:S02]  /*02c0*/  IADD3 R4, P0, PT, R15.reuse, R18, RZ ;  /* 0x000000120f047210 */ /* 0x042fe40007f1e0ff */
[-C--:B------:R-:W-:Y:S02]  /*02d0*/  LEA.HI.X.SX32 R13, R14, R20.reuse, 0x1, P1 ;  /* 0x000000140e0d7211 */ /* 0x080fe400008f0eff */
[----:B------:R-:W-:Y:S01]  /*02e0*/  LEA.HI.X.SX32 R5, R15, R20, 0x1, P0 ;  /* 0x000000140f057211 */ /* 0x000fe200000f0eff */
[----:B------:R-:W4:Y:S04]  /*02f0*/  LDG.E.U8 R3, desc[UR12][R2.64] ;  /* 0x0000000c02037981 */ /* 0x000f28000c1e1100 */
[----:B------:R-:W4:Y:S04]  /*0300*/  LDG.E.U8 R12, desc[UR12][R12.64] ;  /* 0x0000000c0c0c7981 */ /* 0x000f28000c1e1100 */
[----:B------:R-:W4:Y:S01]  /*0310*/  LDG.E.U8 R5, desc[UR12][R4.64] ;  /* 0x0000000c04057981 */ /* 0x000f22000c1e1100 */
[----:B------:R-:W0:Y:S01]  /*0320*/  S2UR UR7, SR_CgaCtaId ;  /* 0x00000000000779c3 */ /* 0x000e220000008800 */
[----:B------:R-:W-:Y:S01]  /*0330*/  UMOV UR4, 0x400 ;  /* 0x0000040000047882 */ /* 0x000fe20000000000 */
[C---:B---3--:R-:W-:Y:S01]  /*0340*/  LOP3.LUT R6, R121.reuse, 0xc0, RZ, 0xc0, !PT ;  /* 0x000000c079067812 */ /* 0x048fe200078ec0ff */
[----:B-----5:R-:W-:-:S03]  /*0350*/  IMAD.SHL.U32 R9, R121, 0x2, RZ ;  /* 0x0000000279097824 */ /* 0x020fc600078e00ff */
[----:B------:R-:W-:-:S04]  /*0360*/  SHF.R.U32.HI R6, RZ, 0x2, R6 ;  /* 0x00000002ff067819 */ /* 0x000fc80000011606 */
[----:B------:R-:W-:Y:S01]  /*0370*/  LOP3.LUT R6, R6, 0x1fe, R9, 0x78, !PT ;  /* 0x000001fe06067812 */ /* 0x000fe200078e7809 */
[----:B0-----:R-:W-:Y:S01]  /*0380*/  ULEA UR7, UR7, UR4, 0x18 ;  /* 0x0000000407077291 */ /* 0x001fe2000f8ec0ff */
[----:B------:R-:W0:Y:S01]  /*0390*/  LDCU UR4, c[0x0][0x3f0] ;  /* 0x00007e00ff0477ac */ /* 0x000e220008000800 */
[----:B------:R-:W-:Y:S01]  /*03a0*/  IMAD.MOV.U32 R123, RZ, RZ, -0x800000 ;  /* 0xff800000ff7b7424 */ /* 0x000fe200078e00ff */
[----:B------:R-:W-:Y:S01]  /*03b0*/  CS2R R28, SRZ ;  /* 0x00000000001c7805 */ /* 0x000fe2000001ff00 */
[----:B------:R-:W-:Y:S01]  /*03c0*/  IMAD.MOV.U32 R124, RZ, RZ, -0x800000 ;  /* 0xff800000ff7c7424 */ /* 0x000fe200078e00ff */
[----:B------:R-:W-:Y:S01]  /*03d0*/  CS2R R30, SRZ ;  /* 0x00000000001e7805 */ /* 0x000fe2000001ff00 */
[----:B------:R-:W-:Y:S01]  /*03e0*/  IMAD.MOV.U32 R125, RZ, RZ, -0x800000 ;  /* 0xff800000ff7d7424 */ /* 0x000fe200078e00ff */
[----:B------:R-:W-:Y:S01]  /*03f0*/  CS2R R24, SRZ ;  /* 0x0000000000187805 */ /* 0x000fe2000001ff00 */
[----:B------:R-:W-:Y:S01]  /*0400*/  IMAD.MOV.U32 R126, RZ, RZ, -0x800000 ;  /* 0xff800000ff7e7424 */ /* 0x000fe200078e00ff */
[----:B0-----:R-:W-:Y:S01]  /*0410*/  UISETP.GE.AND UP0, UPT, UR4, 0x1, UPT ;  /* 0x000000010400788c */ /* 0x001fe2000bf06270 */
[----:B------:R-:W-:Y:S01]  /*0420*/  IMAD.MOV.U32 R130, RZ, RZ, 0x3f800000 ;  /* 0x3f800000ff827424 */ /* 0x000fe200078e00ff */
[----:B------:R-:W-:Y:S01]  /*0430*/  CS2R R26, SRZ ;  /* 0x00000000001a7805 */ /* 0x000fe2000001ff00 */
[----:B------:R-:W-:Y:S01]  /*0440*/  IMAD.MOV.U32 R131, RZ, RZ, 0x3f800000 ;  /* 0x3f800000ff837424 */ /* 0x000fe200078e00ff */
[C---:B------:R-:W-:Y:S01]  /*0450*/  LOP3.LUT R114, R121.reuse, 0xff, RZ, 0xc0, !PT ;  /* 0x000000ff79727812 */ /* 0x040fe200078ec0ff */
[----:B------:R-:W-:Y:S01]  /*0460*/  IMAD.MOV.U32 R128, RZ, RZ, 0x3f800000 ;  /* 0x3f800000ff807424 */ /* 0x000fe200078e00ff */
[----:B------:R-:W-:Y:S01]  /*0470*/  LOP3.LUT R116, R121, 0x1c, RZ, 0xc0, !PT ;  /* 0x0000001c79747812 */ /* 0x000fe200078ec0ff */
[----:B------:R-:W-:-:S02]  /*0480*/  IMAD.MOV.U32 R129, RZ, RZ, 0x3f800000 ;  /* 0x3f800000ff817424 */ /* 0x000fc400078e00ff */
[----:B--2---:R-:W-:Y:S02]  /*0490*/  IMAD R16, R17, 0x100, R16 ;  /* 0x0000010011107824 */ /* 0x004fe400078e0210 */
[----:B----4-:R-:W-:-:S03]  /*04a0*/  IMAD R7, R8, 0x100, R7 ;  /* 0x0000010008077824 */ /* 0x010fc600078e0207 */
[----:B------:R-:W-:Y:S02]  /*04b0*/  F2FP.F16.E4M3.UNPACK_B R16, R16 ;  /* 0x00000010ff10723e */ /* 0x000fe400020006ff */
[----:B------:R-:W-:Y:S01]  /*04c0*/  F2FP.F16.E4M3.UNPACK_B R7, R7 ;  /* 0x00000007ff07723e */ /* 0x000fe200020006ff */
[----:B------:R-:W-:Y:S02]  /*04d0*/  IMAD R3, R3, 0x100, R10 ;  /* 0x0000010003037824 */ /* 0x000fe400078e020a */
[----:B------:R-:W-:-:S03]  /*04e0*/  IMAD R5, R5, 0x100, R12 ;  /* 0x0000010005057824 */ /* 0x000fc600078e020c */
[----:B------:R-:W-:Y:S02]  /*04f0*/  F2FP.F16.E4M3.UNPACK_B R3, R3 ;  /* 0x00000003ff03723e */ /* 0x000fe400020006ff */
[----:B------:R-:W-:Y:S02]  /*0500*/  F2FP.F16.E4M3.UNPACK_B R5, R5 ;  /* 0x00000005ff05723e */ /* 0x000fe400020006ff */
[----:B------:R-:W-:Y:S02]  /*0510*/  PRMT R4, R7, 0x7632, R4 ;  /* 0x0000763207047816 */ /* 0x000fe40000000004 */
[----:B------:R-:W-:Y:S02]  /*0520*/  PRMT R8, R3, 0x7632, R8 ;  /* 0x0000763203087816 */ /* 0x000fe40000000008 */
[----:B------:R-:W-:Y:S01]  /*0530*/  PRMT R10, R5, 0x7632, R10 ;  /* 0x00007632050a7816 */ /* 0x000fe2000000000a */
[----:B------:R-:W-:Y:S04]  /*0540*/  STS.U16 [R6+UR7], R16 ;  /* 0x0000001006007988 */ /* 0x000fe80008000407 */
[----:B------:R-:W-:Y:S04]  /*0550*/  STS.U16 [R6+UR7+0x400], R7 ;  /* 0x0004000706007988 */ /* 0x000fe80008000407 */
[----:B------:R-:W-:Y:S04]  /*0560*/  STS.U16 [R6+UR7+0x600], R4 ;  /* 0x0006000406007988 */ /* 0x000fe80008000407 */
[----:B------:R-:W-:Y:S04]  /*0570*/  STS.U16 [R6+UR7+0xa00], R8 ;  /* 0x000a000806007988 */ /* 0x000fe80008000407 */
[----:B------:R-:W-:Y:S04]  /*0580*/  STS.U16 [R6+UR7+0xc00], R5 ;  /* 0x000c000506007988 */ /* 0x000fe80008000407 */
[----:B------:R-:W-:Y:S01]  /*0590*/  STS.U16 [R6+UR7+0xe00], R10 ;  /* 0x000e000a06007988 */ /* 0x000fe20008000407 */
[----:B------:R-:W-:-:S03]  /*05a0*/  PRMT R2, R16, 0x7632, R2 ;  /* 0x0000763210027816 */ /* 0x000fc60000000002 */
[----:B------:R0:W-:Y:S04]  /*05b0*/  STS.U16 [R6+UR7+0x800], R3 ;  /* 0x0008000306007988 */ /* 0x0001e80008000407 */
[----:B------:R1:W-:Y:S01]  /*05c0*/  STS.U16 [R6+UR7+0x200], R2 ;  /* 0x0002000206007988 */ /* 0x0003e20008000407 */
[C---:B0-----:R-:W-:Y:S01]  /*05d0*/  IMAD.SHL.U32 R3, R121.reuse, 0x20, RZ ;  /* 0x0000002079037824 */ /* 0x041fe200078e00ff */
[----:B-1----:R-:W-:Y:S01]  /*05e0*/  LOP3.LUT R2, R121, 0x3f, RZ, 0xc0, !PT ;  /* 0x0000003f79027812 */ /* 0x002fe200078ec0ff */
[----:B------:R-:W-:Y:S06]  /*05f0*/  BRA.U !UP0, `(.L_x_0) ;  /* 0x0000002508407547 */ /* 0x000fec000b800000 */
[----:B------:R-:W0:Y:S01]  /*0600*/  LDC.64 R72, c[0x0][0x3c0] ;  /* 0x0000f000ff487b82 */ /* 0x000e220000000a00 */
[C---:B------:R-:W-:Y:S01]  /*0610*/  IMAD.SHL.U32 R27, R121.reuse, 0x8, RZ ;  /* 0x00000008791b7824 */ /* 0x040fe200078e00ff */
[----:B------:R-:W-:Y:S01]  /*0620*/  LOP3.LUT R4, R121, 0xe0, RZ, 0xc0, !PT ;  /* 0x000000e079047812 */ /* 0x000fe200078ec0ff */
[----:B------:R-:W1:Y:S01]  /*0630*/  LDCU UR5, c[0x0][0x3c8] ;  /* 0x00007900ff0577ac */ /* 0x000e620008000800 */
[----:B------:R-:W-:Y:S01]  /*0640*/  SHF.R.U32.HI R6, RZ, 0x6, R121 ;  /* 0x00000006ff067819 */ /* 0x000fe20000011679 */
[----:B------:R-:W-:Y:S01]  /*0650*/  IMAD.MOV.U32 R76, RZ, RZ, -0x800000 ;  /* 0xff800000ff4c7424 */ /* 0x000fe200078e00ff */
[----:B------:R-:W-:Y:S01]  /*0660*/  LOP3.LUT R5, R27, 0x30, RZ, 0xc0, !PT ;  /* 0x000000301b057812 */ /* 0x000fe200078ec0ff */
[----:B------:R-:W2:Y:S01]  /*0670*/  LDCU.64 UR14, c[0x0][0x388] ;  /* 0x00007100ff0e77ac */ /* 0x000ea20008000a00 */
[----:B------:R-:W-:Y:S01]  /*0680*/  SHF.R.U32.HI R12, RZ, 0x1, R4 ;  /* 0x00000001ff0c7819 */ /* 0x000fe20000011604 */
[----:B------:R-:W3:Y:S01]  /*0690*/  LDC R40, c[0x0][0x3d8] ;  /* 0x0000f600ff287b82 */ /* 0x000ee20000000800 */
[----:B------:R-:W-:Y:S01]  /*06a0*/  SGXT.U32 R6, R6, 0x2 ;  /* 0x000000020606781a */ /* 0x000fe20000000000 */
[----:B------:R-:W-:Y:S01]  /*06b0*/  IMAD R4, R4, 0x10, R5 ;  /* 0x0000001004047824 */ /* 0x000fe200078e0205 */
[----:B------:R-:W-:Y:S01]  /*06c0*/  LOP3.LUT R113, R12, 0x60, R3, 0x78, !PT ;  /* 0x000000600c717812 */ /* 0x000fe200078e7803 */
[C---:B------:R-:W-:Y:S01]  /*06d0*/  IMAD.SHL.U32 R5, R121.reuse, 0x80, RZ ;  /* 0x0000008079057824 */ /* 0x040fe200078e00ff */
[----:B------:R-:W-:Y:S01]  /*06e0*/  SHF.R.S32.HI R7, RZ, 0x1, R121 ;  /* 0x00000001ff077819 */ /* 0x000fe20000011479 */
[----:B------:R-:W-:Y:S01]  /*06f0*/  IMAD.SHL.U32 R3, R121, 0x40, RZ ;  /* 0x0000004079037824 */ /* 0x000fe200078e00ff */
[----:B------:R-:W-:Y:S01]  /*0700*/  LEA R20, R0, UR7, 0x7 ;  /* 0x0000000700147c11 */ /* 0x000fe2000f8e38ff */
[----:B------:R-:W4:Y:S01]  /*0710*/  LDCU.64 UR10, c[0x0][0x3d0] ;  /* 0x00007a00ff0a77ac */ /* 0x000f220008000a00 */
[----:B------:R-:W-:Y:S01]  /*0720*/  LOP3.LUT R18, R5, 0x200, RZ, 0xc0, !PT ;  /* 0x0000020005127812 */ /* 0x000fe200078ec0ff */
[----:B------:R-:W5:Y:S01]  /*0730*/  LDC.64 R24, c[0x0][0x390] ;  /* 0x0000e400ff187b82 */ /* 0x000f620000000a00 */
[----:B------:R-:W-:Y:S01]  /*0740*/  SGXT R0, R7, 0x1 ;  /* 0x000000010700781a */ /* 0x000fe20000000200 */
[----:B------:R-:W-:Y:S01]  /*0750*/  IMAD.IADD R113, R113, 0x1, R20 ;  /* 0x0000000171717824 */ /* 0x000fe200078e0214 */
[----:B------:R-:W-:Y:S01]  /*0760*/  LOP3.LUT R5, R18, 0x40, R3, 0xf8, !PT ;  /* 0x0000004012057812 */ /* 0x000fe200078ef803 */
[----:B------:R-:W-:Y:S01]  /*0770*/  IMAD.MOV.U32 R77, RZ, RZ, -0x800000 ;  /* 0xff800000ff4d7424 */ /* 0x000fe200078e00ff */
[----:B------:R-:W-:Y:S01]  /*0780*/  LOP3.LUT P0, RZ, R121, 0x7, RZ, 0xc0, !PT ;  /* 0x0000000779ff7812 */ /* 0x000fe2000780c0ff */
[----:B0-----:R-:W-:Y:S01]  /*0790*/  IMAD R8, R6, R73, RZ ;  /* 0x0000004906087224 */ /* 0x001fe200078e02ff */
[----:B------:R-:W-:Y:S01]  /*07a0*/  LOP3.LUT R118, R5, 0x120, R0, 0xf8, !PT ;  /* 0x0000012005767812 */ /* 0x000fe200078ef800 */
[----:B------:R-:W-:Y:S01]  /*07b0*/  IMAD.MOV.U32 R70, RZ, RZ, -0x800000 ;  /* 0xff800000ff467424 */ /* 0x000fe200078e00ff */
[--C-:B------:R-:W-:Y:S01]  /*07c0*/  SHF.R.S32.HI R5, RZ, 0x3, R121.reuse ;  /* 0x00000003ff057819 */ /* 0x100fe20000011479 */
[----:B------:R-:W-:Y:S01]  /*07d0*/  IMAD R10, R73, 0x4, R8 ;  /* 0x00000004490a7824 */ /* 0x000fe200078e0208 */
[----:B------:R-:W-:Y:S01]  /*07e0*/  SHF.R.S32.HI R0, RZ, 0x7, R121 ;  /* 0x00000007ff007819 */ /* 0x000fe20000011479 */
[----:B------:R-:W-:Y:S01]  /*07f0*/  IMAD.MOV.U32 R71, RZ, RZ, -0x800000 ;  /* 0xff800000ff477424 */ /* 0x000fe200078e00ff */
[----:B------:R-:W-:Y:S01]  /*0800*/  SGXT R5, R5, 0x1 ;  /* 0x000000010505781a */ /* 0x000fe20000000200 */
[----:B------:R-:W-:Y:S01]  /*0810*/  IMAD R12, R73, 0x4, R10 ;  /* 0x00000004490c7824 */ /* 0x000fe200078e020a */
[----:B------:R-:W-:Y:S01]  /*0820*/  SGXT R0, R0, 0x1 ;  /* 0x000000010000781a */ /* 0x000fe20000000200 */
[----:B---3--:R-:W-:Y:S01]  /*0830*/  IMAD R75, R6, R40, RZ ;  /* 0x00000028064b7224 */ /* 0x008fe200078e02ff */
[----:B------:R-:W-:Y:S01]  /*0840*/  LOP3.LUT R5, R5, 0x90, RZ, 0xc0, !PT ;  /* 0x0000009005057812 */ /* 0x000fe200078ec0ff */
[----:B------:R-:W-:Y:S01]  /*0850*/  IMAD R14, R73, 0x4, R12 ;  /* 0x00000004490e7824 */ /* 0x000fe200078e020c */
[----:B------:R-:W-:Y:S01]  /*0860*/  LOP3.LUT R0, R0, 0x90, RZ, 0xc0, !PT ;  /* 0x0000009000007812 */ /* 0x000fe200078ec0ff */
[C---:B------:R-:W-:Y:S01]  /*0870*/  IMAD R79, R40.reuse, 0x4, R75 ;  /* 0x00000004284f7824 */ /* 0x040fe200078e024b */
[----:B------:R-:W-:Y:S01]  /*0880*/  LOP3.LUT P1, RZ, R121, 0x3, RZ, 0xc0, !PT ;  /* 0x0000000379ff7812 */ /* 0x000fe2000782c0ff */
[----:B------:R-:W-:Y:S01]  /*0890*/  IMAD R16, R73, 0x4, R14 ;  /* 0x0000000449107824 */ /* 0x000fe200078e020e */
[----:B------:R-:W-:Y:S01]  /*08a0*/  LOP3.LUT R5, R5, 0x10, R121, 0x78, !PT ;  /* 0x0000001005057812 */ /* 0x000fe200078e7879 */
[----:B------:R-:W-:Y:S01]  /*08b0*/  IMAD R81, R40, 0x4, R79 ;  /* 0x0000000428517824 */ /* 0x000fe200078e024f */
[----:B------:R-:W-:Y:S01]  /*08c0*/  LOP3.LUT R121, R0, 0x7f, R121, 0x78, !PT ;  /* 0x0000007f00797812 */ /* 0x000fe200078e7879 */
[----:B------:R-:W-:Y:S01]  /*08d0*/  IMAD R18, R73, 0x4, R16 ;  /* 0x0000000449127824 */ /* 0x000fe200078e0210 */
[----:B------:R-:W-:Y:S01]  /*08e0*/  LOP3.LUT R119, R3, 0x1c0, RZ, 0xc0, !PT ;  /* 0x000001c003777812 */ /* 0x000fe200078ec0ff */
[----:B-1----:R-:W-:Y:S01]  /*08f0*/  IMAD R3, R2, UR5, RZ ;  /* 0x0000000502037c24 */ /* 0x002fe2000f8e02ff */
[----:B----4-:R-:W-:-:S02]  /*0900*/  UIMAD UR5, UR8, UR10, URZ ;  /* 0x0000000a080572a4 */ /* 0x010fc4000f8e02ff */
[----:B------:R-:W-:Y:S01]  /*0910*/  IMAD R0, R72, UR8, RZ ;  /* 0x0000000848007c24 */ /* 0x000fe2000f8e02ff */
[----:B------:R-:W-:Y:S01]  /*0920*/  LOP3.LUT R4, R4, 0x30, R9, 0x78, !PT ;  /* 0x0000003004047812 */ /* 0x000fe200078e7809 */
[----:B------:R-:W-:Y:S01]  /*0930*/  IMAD R20, R73, 0x4, R18 ;  /* 0x0000000449147824 */ /* 0x000fe200078e0212 */
[----:B------:R-:W-:Y:S01]  /*0940*/  SHF.R.S32.HI R7, RZ, 0x1f, R3 ;  /* 0x0000001fff077819 */ /* 0x000fe20000011403 */
[----:B------:R-:W-:Y:S01]  /*0950*/  IMAD R83, R40, 0x4, R81 ;  /* 0x0000000428537824 */ /* 0x000fe200078e0251 */
[----:B--2---:R-:W-:Y:S01]  /*0960*/  IADD3 R29, P2, P3, R3, UR14, R0 ;  /* 0x0000000e031d7c10 */ /* 0x004fe2000fb5e000 */
[C---:B------:R-:W-:Y:S01]  /*0970*/  IMAD R22, R73.reuse, 0x4, R20 ;  /* 0x0000000449167824 */ /* 0x040fe200078e0214 */
[----:B------:R-:W-:Y:S01]  /*0980*/  SHF.R.S32.HI R0, RZ, 0x1f, R0 ;  /* 0x0000001fff007819 */ /* 0x000fe20000011400 */
[----:B------:R-:W-:Y:S01]  /*0990*/  IMAD R3, R2, UR11, RZ ;  /* 0x0000000b02037c24 */ /* 0x000fe2000f8e02ff */
[----:B------:R-:W-:Y:S01]  /*09a0*/  IADD3 R119, PT, PT, R4, UR7, R119 ;  /* 0x0000000704777c10 */ /* 0x000fe2000fffe077 */
[----:B------:R-:W-:Y:S01]  /*09b0*/  IMAD R26, R73, 0x4, R22 ;  /* 0x00000004491a7824 */ /* 0x000fe200078e0216 */
[----:B------:R-:W-:Y:S01]  /*09c0*/  IADD3.X R31, PT, PT, R7, UR15, R0, P2, P3 ;  /* 0x0000000f071f7c10 */ /* 0x000fe200097e6400 */
[----:B------:R-:W-:Y:S01]  /*09d0*/  IMAD R85, R40, 0x4, R83 ;  /* 0x0000000428557824 */ /* 0x000fe200078e0253 */
[----:B------:R-:W-:Y:S01]  /*09e0*/  IADD3 R0, P4, PT, R8, R29, RZ ;  /* 0x0000001d08007210 */ /* 0x000fe20007f9e0ff */
[----:B------:R-:W-:Y:S01]  /*09f0*/  IMAD R28, R73, 0x4, R26 ;  /* 0x00000004491c7824 */ /* 0x000fe200078e021a */
[----:B-----5:R-:W-:Y:S01]  /*0a00*/  IADD3 R108, P2, P3, R3, UR5, R24 ;  /* 0x00000005036c7c10 */ /* 0x020fe2000fb5e018 */
[----:B------:R-:W-:Y:S01]  /*0a10*/  IMAD R87, R40, 0x4, R85 ;  /* 0x0000000428577824 */ /* 0x000fe200078e0255 */
[----:B------:R-:W-:Y:S01]  /*0a20*/  SHF.R.S32.HI R24, RZ, 0x1f, R3 ;  /* 0x0000001fff187819 */ /* 0x000fe20000011403 */
[C---:B------:R-:W-:Y:S01]  /*0a30*/  IMAD R30, R73.reuse, 0x4, R28 ;  /* 0x00000004491e7824 */ /* 0x040fe200078e021c */
[----:B------:R-:W-:Y:S01]  /*0a40*/  LEA.HI.X.SX32 R2, R8, R31, 0x1, P4 ;  /* 0x0000001f08027211 */ /* 0x000fe200020f0eff */
[----:B------:R-:W-:Y:S01]  /*0a50*/  IMAD R89, R40, 0x4, R87 ;  /* 0x0000000428597824 */ /* 0x000fe200078e0257 */
[-C--:B------:R-:W-:Y:S01]  /*0a60*/  IADD3 R3, P4, PT, R10, R29.reuse, RZ ;  /* 0x0000001d0a037210 */ /* 0x080fe20007f9e0ff */
[C---:B------:R-:W-:Y:S01]  /*0a70*/  IMAD R32, R73.reuse, 0x4, R30 ;  /* 0x0000000449207824 */ /* 0x040fe200078e021e */
[----:B------:R-:W-:Y:S01]  /*0a80*/  IADD3 R4, P5, PT, R12, R29, RZ ;  /* 0x0000001d0c047210 */ /* 0x000fe20007fbe0ff */
[----:B------:R-:W-:Y:S01]  /*0a90*/  IMAD R91, R40, 0x4, R89 ;  /* 0x00000004285b7824 */ /* 0x000fe200078e0259 */
[----:B------:R-:W-:Y:S01]  /*0aa0*/  LEA.HI.X.SX32 R6, R10, R31, 0x1, P4 ;  /* 0x0000001f0a067211 */ /* 0x000fe200020f0eff */
        /* <DEDUP_REMOVED lines=8> */
[----:B------:R-:W-:Y:S01]  /*0b30*/  USHF.R.S32.HI UR6, URZ, 0x1f, UR5 ;  /* 0x0000001fff067899 */ /* 0x000fe20008011405 */
[----:B------:R-:W-:Y:S01]  /*0b40*/  IADD3 R15, P4, PT, R22, R29, RZ ;  /* 0x0000001d160f7210 */ /* 0x000fe20007f9e0ff */
[----:B------:R-:W-:Y:S01]  /*0b50*/  IMAD R97, R40, 0x4, R95 ;  /* 0x0000000428617824 */ /* 0x000fe200078e025f */
[-C--:B------:R-:W-:Y:S01]  /*0b60*/  LEA.HI.X.SX32 R13, R18, R31.reuse, 0x1, P5 ;  /* 0x0000001f120d7211 */ /* 0x080fe200028f0eff */
[C---:B------:R-:W-:Y:S01]  /*0b70*/  IMAD R38, R73.reuse, 0x4, R36 ;  /* 0x0000000449267824 */ /* 0x040fe200078e0224 */
[----:B------:R-:W-:Y:S01]  /*0b80*/  LEA.HI.X.SX32 R18, R22, R31, 0x1, P4 ;  /* 0x0000001f16127211 */ /* 0x000fe200020f0eff */
[----:B------:R-:W-:Y:S01]  /*0b90*/  IMAD R99, R40, 0x4, R97 ;  /* 0x0000000428637824 */ /* 0x000fe200078e0261 */
[----:B------:R-:W-:Y:S01]  /*0ba0*/  IADD3 R21, P4, PT, R30, R29, RZ ;  /* 0x0000001d1e157210 */ /* 0x000fe20007f9e0ff */
[----:B------:R-:W-:Y:S01]  /*0bb0*/  IMAD R73, R73, 0x4, R38 ;  /* 0x0000000449497824 */ /* 0x000fe200078e0226 */
[----:B------:R-:W-:Y:S01]  /*0bc0*/  IADD3.X R24, PT, PT, R24, UR6, R25, P2, P3 ;  /* 0x0000000618187c10 */ /* 0x000fe200097e6419 */
[----:B------:R-:W-:Y:S01]  /*0bd0*/  IMAD R101, R40, 0x4, R99 ;  /* 0x0000000428657824 */ /* 0x000fe200078e0263 */
[----:B------:R-:W-:Y:S01]  /*0be0*/  LEA.HI.X.SX32 R22, R30, R31, 0x1, P4 ;  /* 0x0000001f1e167211 */ /* 0x000fe200020f0eff */
[----:B------:R-:W-:Y:S01]  /*0bf0*/  IMAD.MOV.U32 R130, RZ, RZ, 0x3f800000 ;  /* 0x3f800000ff827424 */ /* 0x000fe200078e00ff */
[----:B------:R-:W-:Y:S01]  /*0c00*/  IADD3 R68, P4, PT, R36, R29, RZ ;  /* 0x0000001d24447210 */ /* 0x000fe20007f9e0ff */
[----:B------:R-:W-:Y:S01]  /*0c10*/  IMAD R103, R40, 0x4, R101 ;  /* 0x0000000428677824 */ /* 0x000fe200078e0265 */
[----:B------:R-:W-:Y:S01]  /*0c20*/  LOP3.LUT R118, R118, R5, RZ, 0xfc, !PT ;  /* 0x0000000576767212 */ /* 0x000fe200078efcff */
[----:B------:R-:W-:Y:S01]  /*0c30*/  IMAD.MOV.U32 R131, RZ, RZ, 0x3f800000 ;  /* 0x3f800000ff837424 */ /* 0x000fe200078e00ff */
[----:B------:R-:W-:Y:S01]  /*0c40*/  LEA.HI.X.SX32 R67, R36, R31, 0x1, P4 ;  /* 0x0000001f24437211 */ /* 0x000fe200020f0eff */
[C---:B------:R-:W-:Y:S01]  /*0c50*/  IMAD R105, R40.reuse, 0x4, R103 ;  /* 0x0000000428697824 */ /* 0x040fe200078e0267 */
[-C--:B------:R-:W-:Y:S01]  /*0c60*/  IADD3 R78, P2, PT, R75, R108.reuse, RZ ;  /* 0x0000006c4b4e7210 */ /* 0x080fe20007f5e0ff */
[----:B------:R-:W-:Y:S01]  /*0c70*/  IMAD.MOV.U32 R128, RZ, RZ, 0x3f800000 ;  /* 0x3f800000ff807424 */ /* 0x000fe200078e00ff */
[-C--:B------:R-:W-:Y:S01]  /*0c80*/  IADD3 R80, P3, PT, R79, R108.reuse, RZ ;  /* 0x0000006c4f507210 */ /* 0x080fe20007f7e0ff */
[----:B------:R-:W-:Y:S01]  /*0c90*/  IMAD R107, R40, 0x4, R105 ;  /* 0x00000004286b7824 */ /* 0x000fe200078e0269 */
[----:B------:R-:W-:Y:S01]  /*0ca0*/  IADD3 R82, P4, PT, R81, R108, RZ ;  /* 0x0000006c51527210 */ /* 0x000fe20007f9e0ff */
[----:B------:R-:W-:Y:S01]  /*0cb0*/  IMAD.MOV.U32 R129, RZ, RZ, 0x3f800000 ;  /* 0x3f800000ff817424 */ /* 0x000fe200078e00ff */
[----:B------:R-:W-:Y:S01]  /*0cc0*/  IADD3 R5, P6, PT, R14, R29, RZ ;  /* 0x0000001d0e057210 */ /* 0x000fe20007fde0ff */
[----:B------:R-:W-:Y:S01]  /*0cd0*/  UMOV UR4, URZ ;  /* 0x000000ff00047c82 */ /* 0x000fe20008000000 */
[-C--:B------:R-:W-:Y:S01]  /*0ce0*/  LEA.HI.X.SX32 R75, R75, R24.reuse, 0x1, P2 ;  /* 0x000000184b4b7211 */ /* 0x080fe200010f0eff */
[----:B------:R-:W0:Y:S01]  /*0cf0*/  LDCU UR16, c[0x0][0x3f0] ;  /* 0x00007e00ff1077ac */ /* 0x000e220008000800 */
[----:B------:R-:W-:-:S02]  /*0d00*/  LEA.HI.X.SX32 R79, R79, R24, 0x1, P3 ;  /* 0x000000184f4f7211 */ /* 0x000fc400018f0eff */
[----:B------:R-:W-:Y:S01]  /*0d10*/  LEA.HI.X.SX32 R81, R81, R24, 0x1, P4 ;  /* 0x0000001851517211 */ /* 0x000fe200020f0eff */
[----:B------:R-:W1:Y:S01]  /*0d20*/  LDCU UR10, c[0x0][0x3a8] ;  /* 0x00007500ff0a77ac */ /* 0x000e620008000800 */
[----:B------:R-:W-:Y:S02]  /*0d30*/  LEA.HI.X.SX32 R8, R14, R31, 0x1, P6 ;  /* 0x0000001f0e087211 */ /* 0x000fe400030f0eff */
[-C--:B------:R-:W-:Y:S01]  /*0d40*/  IADD3 R84, P2, PT, R83, R108.reuse, RZ ;  /* 0x0000006c53547210 */ /* 0x080fe20007f5e0ff */
[----:B------:R-:W2:Y:S01]  /*0d50*/  LDCU UR11, c[0x0][0x3d4] ;  /* 0x00007a80ff0b77ac */ /* 0x000ea20008000800 */
[-C--:B------:R-:W-:Y:S02]  /*0d60*/  IADD3 R86, P3, PT, R85, R108.reuse, RZ ;  /* 0x0000006c55567210 */ /* 0x080fe40007f7e0ff */
[----:B------:R-:W-:Y:S01]  /*0d70*/  IADD3 R88, P4, PT, R87, R108, RZ ;  /* 0x0000006c57587210 */ /* 0x000fe20007f9e0ff */
[----:B------:R-:W3:Y:S01]  /*0d80*/  LDCU UR14, c[0x0][0x3c4] ;  /* 0x00007880ff0e77ac */ /* 0x000ee20008000800 */
[----:B------:R-:W-:-:S02]  /*0d90*/  IADD3 R11, P6, PT, R20, R29, RZ ;  /* 0x0000001d140b7210 */ /* 0x000fc40007fde0ff */
[----:B------:R-:W-:Y:S01]  /*0da0*/  IADD3 R16, P5, PT, R26, R29, RZ ;  /* 0x0000001d1a107210 */ /* 0x000fe20007fbe0ff */
[----:B------:R-:W-:Y:S01]  /*0db0*/  UMOV UR5, URZ ;  /* 0x000000ff00057c82 */ /* 0x000fe20008000000 */
[-C--:B------:R-:W-:Y:S01]  /*0dc0*/  LEA.HI.X.SX32 R83, R83, R24.reuse, 0x1, P2 ;  /* 0x0000001853537211 */ /* 0x080fe200010f0eff */
[----:B------:R-:W-:Y:S01]  /*0dd0*/  UMOV UR6, URZ ;  /* 0x000000ff00067c82 */ /* 0x000fe20008000000 */
[-C--:B------:R-:W-:Y:S02]  /*0de0*/  LEA.HI.X.SX32 R85, R85, R24.reuse, 0x1, P3 ;  /* 0x0000001855557211 */ /* 0x080fe400018f0eff */
[----:B------:R-:W-:Y:S02]  /*0df0*/  LEA.HI.X.SX32 R87, R87, R24, 0x1, P4 ;  /* 0x0000001857577211 */ /* 0x000fe400020f0eff */
[-C--:B------:R-:W-:Y:S02]  /*0e00*/  LEA.HI.X.SX32 R14, R20, R31.reuse, 0x1, P6 ;  /* 0x0000001f140e7211 */ /* 0x080fe400030f0eff */
[----:B------:R-:W-:-:S02]  /*0e10*/  LEA.HI.X.SX32 R19, R26, R31, 0x1, P5 ;  /* 0x0000001f1a137211 */ /* 0x000fc400028f0eff */
[-C--:B------:R-:W-:Y:S02]  /*0e20*/  IADD3 R90, P2, PT, R89, R108.reuse, RZ ;  /* 0x0000006c595a7210 */ /* 0x080fe40007f5e0ff */
[-C--:B------:R-:W-:Y:S02]  /*0e30*/  IADD3 R92, P3, PT, R91, R108.reuse, RZ ;  /* 0x0000006c5b5c7210 */ /* 0x080fe40007f7e0ff */
[----:B------:R-:W-:Y:S02]  /*0e40*/  IADD3 R94, P4, PT, R93, R108, RZ ;  /* 0x0000006c5d5e7210 */ /* 0x000fe40007f9e0ff */
[-C--:B------:R-:W-:Y:S02]  /*0e50*/  IADD3 R17, P6, PT, R28, R29.reuse, RZ ;  /* 0x0000001d1c117210 */ /* 0x080fe40007fde0ff */
[----:B------:R-:W-:Y:S02]  /*0e60*/  IADD3 R64, P5, PT, R32, R29, RZ ;  /* 0x0000001d20407210 */ /* 0x000fe40007fbe0ff */
[----:B------:R-:W-:-:S02]  /*0e70*/  LEA.HI.X.SX32 R89, R89, R24, 0x1, P2 ;  /* 0x0000001859597211 */ /* 0x000fc400010f0eff */
[-C--:B------:R-:W-:Y:S02]  /*0e80*/  LEA.HI.X.SX32 R91, R91, R24.reuse, 0x1, P3 ;  /* 0x000000185b5b7211 */ /* 0x080fe400018f0eff */
[----:B------:R-:W-:Y:S02]  /*0e90*/  LEA.HI.X.SX32 R93, R93, R24, 0x1, P4 ;  /* 0x000000185d5d7211 */ /* 0x000fe400020f0eff */
[-C--:B------:R-:W-:Y:S02]  /*0ea0*/  LEA.HI.X.SX32 R20, R28, R31.reuse, 0x1, P6 ;  /* 0x0000001f1c147211 */ /* 0x080fe400030f0eff */
[----:B------:R-:W-:Y:S02]  /*0eb0*/  LEA.HI.X.SX32 R23, R32, R31, 0x1, P5 ;  /* 0x0000001f20177211 */ /* 0x000fe400028f0eff */
[----:B------:R-:W-:Y:S02]  /*0ec0*/  LOP3.LUT R27, R27, 0x78, RZ, 0xc0, !PT ;  /* 0x000000781b1b7812 */ /* 0x000fe400078ec0ff */
[----:B------:R-:W-:-:S02]  /*0ed0*/  IADD3 R96, P2, PT, R95, R108, RZ ;  /* 0x0000006c5f607210 */ /* 0x000fc40007f5e0ff */
[-C--:B------:R-:W-:Y:S01]  /*0ee0*/  IADD3 R98, P3, PT, R97, R108.reuse, RZ ;  /* 0x0000006c61627210 */ /* 0x080fe20007f7e0ff */
[----:B------:R-:W-:Y:S01]  /*0ef0*/  IMAD R112, R116, 0x20, R27 ;  /* 0x0000002074707824 */ /* 0x000fe200078e021b */
[----:B------:R-:W-:Y:S02]  /*0f00*/  IADD3 R100, P4, PT, R99, R108, RZ ;  /* 0x0000006c63647210 */ /* 0x000fe40007f9e0ff */
[----:B------:R-:W-:Y:S02]  /*0f10*/  CS2R R26, SRZ ;  /* 0x00000000001a7805 */ /* 0x000fe4000001ff00 */
[-C--:B------:R-:W-:Y:S02]  /*0f20*/  IADD3 R66, P6, PT, R34, R29.reuse, RZ ;  /* 0x0000001d22427210 */ /* 0x080fe40007fde0ff */
[----:B------:R-:W-:Y:S02]  /*0f30*/  IADD3 R72, P5, PT, R38, R29, RZ ;  /* 0x0000001d26487210 */ /* 0x000fe40007fbe0ff */
[----:B------:R-:W-:-:S02]  /*0f40*/  SHF.R.U32.HI R25, RZ, 0x3, R114 ;  /* 0x00000003ff197819 */ /* 0x000fc40000011672 */
[-C--:B------:R-:W-:Y:S02]  /*0f50*/  LEA.HI.X.SX32 R95, R95, R24.reuse, 0x1, P2 ;  /* 0x000000185f5f7211 */ /* 0x080fe400010f0eff */
[-C--:B------:R-:W-:Y:S02]  /*0f60*/  LEA.HI.X.SX32 R97, R97, R24.reuse, 0x1, P3 ;  /* 0x0000001861617211 */ /* 0x080fe400018f0eff */
[----:B------:R-:W-:Y:S02]  /*0f70*/  LEA.HI.X.SX32 R99, R99, R24, 0x1, P4 ;  /* 0x0000001863637211 */ /* 0x000fe400020f0eff */
[-C--:B------:R-:W-:Y:S02]  /*0f80*/  LEA.HI.X.SX32 R65, R34, R31.reuse, 0x1, P6 ;  /* 0x0000001f22417211 */ /* 0x080fe400030f0eff */
[----:B------:R-:W-:Y:S02]  /*0f90*/  LEA.HI.X.SX32 R69, R38, R31, 0x1, P5 ;  /* 0x0000001f26457211 */ /* 0x000fe400028f0eff */
[----:B------:R-:W-:-:S02]  /*0fa0*/  IADD3 R102, P2, PT, R101, R108, RZ ;  /* 0x0000006c65667210 */ /* 0x000fc40007f5e0ff */
[-C--:B------:R-:W-:Y:S02]  /*0fb0*/  IADD3 R104, P3, PT, R103, R108.reuse, RZ ;  /* 0x0000006c67687210 */ /* 0x080fe40007f7e0ff */
[-C--:B------:R-:W-:Y:S02]  /*0fc0*/  IADD3 R106, P4, PT, R105, R108.reuse, RZ ;  /* 0x0000006c696a7210 */ /* 0x080fe40007f9e0ff */
[----:B------:R-:W-:Y:S02]  /*0fd0*/  IADD3 R74, P6, PT, R73, R29, RZ ;  /* 0x0000001d494a7210 */ /* 0x000fe40007fde0ff */
[----:B------:R-:W-:Y:S02]  /*0fe0*/  CS2R R28, SRZ ;  /* 0x00000000001c7805 */ /* 0x000fe4000001ff00 */
[----:B------:R-:W-:Y:S02]  /*0ff0*/  IADD3 R108, P5, PT, R107, R108, RZ ;  /* 0x0000006c6b6c7210 */ /* 0x000fe40007fbe0ff */
[----:B------:R-:W-:-:S02]  /*1000*/  LEA R116, R116, UR7, 0x3 ;  /* 0x0000000774747c11 */ /* 0x000fc4000f8e18ff */
[----:B------:R-:W-:Y:S02]  /*1010*/  LOP3.LUT R115, R25, 0x1c, RZ, 0xc0, !PT ;  /* 0x0000001c19737812 */ /* 0x000fe400078ec0ff */
[----:B------:R-:W-:Y:S02]  /*1020*/  LEA.HI.X.SX32 R73, R73, R31, 0x1, P6 ;  /* 0x0000001f49497211 */ /* 0x000fe400030f0eff */
[----:B------:R-:W-:Y:S02]  /*1030*/  CS2R R30, SRZ ;  /* 0x00000000001e7805 */ /* 0x000fe4000001ff00 */
[-C--:B------:R-:W-:Y:S01]  /*1040*/  LEA.HI.X.SX32 R101, R101, R24.reuse, 0x1, P2 ;  /* 0x0000001865657211 */ /* 0x080fe200010f0eff */
[----:B------:R-:W-:Y:S01]  /*1050*/  IMAD.IADD R115, R116, 0x1, R115 ;  /* 0x0000000174737824 */ /* 0x000fe200078e0273 */
[-C--:B------:R-:W-:Y:S02]  /*1060*/  LEA.HI.X.SX32 R103, R103, R24.reuse, 0x1, P3 ;  /* 0x0000001867677211 */ /* 0x080fe400018f0eff */
[----:B------:R-:W-:-:S02]  /*1070*/  LEA.HI.X.SX32 R105, R105, R24, 0x1, P4 ;  /* 0x0000001869697211 */ /* 0x000fc400020f0eff */
[----:B------:R-:W-:Y:S02]  /*1080*/  LEA.HI.X.SX32 R107, R107, R24, 0x1, P5 ;  /* 0x000000186b6b7211 */ /* 0x000fe400028f0eff */
[----:B------:R-:W-:Y:S02]  /*1090*/  CS2R R24, SRZ ;  /* 0x0000000000187805 */ /* 0x000fe4000001ff00 */
[----:B------:R-:W-:Y:S02]  /*10a0*/  LEA R114, R114, UR7, 0x2 ;  /* 0x0000000772727c11 */ /* 0x000fe4000f8e10ff */
[C---:B------:R-:W-:Y:S02]  /*10b0*/  LOP3.LUT R111, R112.reuse, 0x20, RZ, 0x3c, !PT ;  /* 0x00000020706f7812 */ /* 0x040fe400078e3cff */
[C---:B------:R-:W-:Y:S02]  /*10c0*/  LOP3.LUT R110, R112.reuse, 0x40, RZ, 0x3c, !PT ;  /* 0x00000040706e7812 */ /* 0x040fe400078e3cff */
[----:B------:R-:W-:-:S02]  /*10d0*/  LOP3.LUT R109, R112, 0x60, RZ, 0x3c, !PT ;  /* 0x00000060706d7812 */ /* 0x000fc400078e3cff */
[----:B------:R-:W-:Y:S02]  /*10e0*/  LOP3.LUT R120, R121, 0x20, RZ, 0x3c, !PT ;  /* 0x0000002079787812 */ /* 0x000fe400078e3cff */
[----:B0123--:R-:W-:-:S07]  /*10f0*/  LOP3.LUT R117, R118, 0x20, RZ, 0x3c, !PT ;  /* 0x0000002076757812 */ /* 0x00ffce00078e3cff */
.L_x_1:
[----:B------:R-:W-:Y:S02]  /*1100*/  USHF.R.S32.HI UR9, URZ, 0x1f, UR4 ;  /* 0x0000001fff097899 */ /* 0x000fe40008011404 */
[----:B------:R-:W-:Y:S02]  /*1110*/  IADD3 R34, P2, PT, R0, UR4, RZ ;  /* 0x0000000400227c10 */ /* 0x000fe4000ff5e0ff */
[----:B------:R-:W-:Y:S02]  /*1120*/  IADD3 R32, P3, PT, R3, UR4, RZ ;  /* 0x0000000403207c10 */ /* 0x000fe4000ff7e0ff */
[----:B------:R-:W-:Y:S02]  /*1130*/  IADD3.X R35, PT, PT, R2, UR9, RZ, P2, !PT ;  /* 0x0000000902237c10 */ /* 0x000fe400097fe4ff */
[----:B------:R-:W-:Y:S02]  /*1140*/  IADD3 R44, P2, PT, R4, UR4, RZ ;  /* 0x00000004042c7c10 */ /* 0x000fe4000ff5e0ff */
[----:B------:R-:W-:Y:S01]  /*1150*/  IADD3.X R33, PT, PT, R6, UR9, RZ, P3, !PT ;  /* 0x0000000906217c10 */ /* 0x000fe20009ffe4ff */
[----:B------:R0:W2:Y:S01]  /*1160*/  LDG.E.U8 R46, desc[UR12][R34.64] ;  /* 0x0000000c222e7981 */ /* 0x0000a2000c1e1100 */
[----:B------:R-:W-:-:S02]  /*1170*/  IADD3.X R45, PT, PT, R7, UR9, RZ, P2, !PT ;  /* 0x00000009072d7c10 */ /* 0x000fc400097fe4ff */
[----:B------:R-:W-:Y:S01]  /*1180*/  IADD3 R42, P3, PT, R5, UR4, RZ ;  /* 0x00000004052a7c10 */ /* 0x000fe2000ff7e0ff */
[----:B------:R1:W3:Y:S01]  /*1190*/  LDG.E.U8 R47, desc[UR12][R32.64] ;  /* 0x0000000c202f7981 */ /* 0x0002e2000c1e1100 */
[----:B------:R-:W-:Y:S02]  /*11a0*/  IADD3 R40, P2, PT, R9, UR4, RZ ;  /* 0x0000000409287c10 */ /* 0x000fe4000ff5e0ff */
[----:B------:R-:W-:Y:S01]  /*11b0*/  IADD3.X R43, PT, PT, R8, UR9, RZ, P3, !PT ;  /* 0x00000009082b7c10 */ /* 0x000fe20009ffe4ff */
[----:B------:R4:W5:Y:S01]  /*11c0*/  LDG.E.U8 R48, desc[UR12][R44.64] ;  /* 0x0000000c2c307981 */ /* 0x000962000c1e1100 */
[----:B------:R-:W-:Y:S02]  /*11d0*/  IADD3.X R41, PT, PT, R12, UR9, RZ, P2, !PT ;  /* 0x000000090c297c10 */ /* 0x000fe400097fe4ff */
[----:B------:R-:W-:Y:S01]  /*11e0*/  IADD3 R38, P3, PT, R10, UR4, RZ ;  /* 0x000000040a267c10 */ /* 0x000fe2000ff7e0ff */
[----:B------:R4:W3:Y:S01]  /*11f0*/  LDG.E.U8 R49, desc[UR12][R42.64] ;  /* 0x0000000c2a317981 */ /* 0x0008e2000c1e1100 */
[----:B------:R-:W-:-:S02]  /*1200*/  IADD3 R36, P2, PT, R11, UR4, RZ ;  /* 0x000000040b247c10 */ /* 0x000fc4000ff5e0ff */
[----:B------:R-:W-:Y:S01]  /*1210*/  IADD3.X R39, PT, PT, R13, UR9, RZ, P3, !PT ;  /* 0x000000090d277c10 */ /* 0x000fe20009ffe4ff */
[----:B------:R4:W3:Y:S01]  /*1220*/  LDG.E.U8 R50, desc[UR12][R40.64] ;  /* 0x0000000c28327981 */ /* 0x0008e2000c1e1100 */
[----:B------:R-:W-:Y:S02]  /*1230*/  IADD3.X R37, PT, PT, R14, UR9, RZ, P2, !PT ;  /* 0x000000090e257c10 */ /* 0x000fe400097fe4ff */
[----:B0-----:R-:W-:Y:S01]  /*1240*/  IADD3 R34, P3, PT, R15, UR4, RZ ;  /* 0x000000040f227c10 */ /* 0x001fe2000ff7e0ff */
[----:B------:R0:W3:Y:S01]  /*1250*/  LDG.E.U8 R51, desc[UR12][R38.64] ;  /* 0x0000000c26337981 */ /* 0x0000e2000c1e1100 */
[----:B-1----:R-:W-:Y:S02]  /*1260*/  IADD3 R32, P2, PT, R16, UR4, RZ ;  /* 0x0000000410207c10 */ /* 0x002fe4000ff5e0ff */
[----:B------:R-:W-:Y:S01]  /*1270*/  IADD3.X R35, PT, PT, R18, UR9, RZ, P3, !PT ;  /* 0x0000000912237c10 */ /* 0x000fe20009ffe4ff */
[----:B------:R1:W3:Y:S01]  /*1280*/  LDG.E.U8 R52, desc[UR12][R36.64] ;  /* 0x0000000c24347981 */ /* 0x0002e2000c1e1100 */
[----:B------:R-:W-:-:S02]  /*1290*/  IADD3.X R33, PT, PT, R19, UR9, RZ, P2, !PT ;  /* 0x0000000913217c10 */ /* 0x000fc400097fe4ff */
[----:B----4-:R-:W-:Y:S01]  /*12a0*/  IADD3 R44, P3, PT, R21, UR4, RZ ;  /* 0x00000004152c7c10 */ /* 0x010fe2000ff7e0ff */
[----:B------:R4:W3:Y:S01]  /*12b0*/  LDG.E.U8 R53, desc[UR12][R34.64] ;  /* 0x0000000c22357981 */ /* 0x0008e2000c1e1100 */
[----:B------:R-:W-:Y:S02]  /*12c0*/  IADD3 R42, P2, PT, R66, UR4, RZ ;  /* 0x00000004422a7c10 */ /* 0x000fe4000ff5e0ff */
[----:B------:R-:W-:Y:S01]  /*12d0*/  IADD3.X R45, PT, PT, R22, UR9, RZ, P3, !PT ;  /* 0x00000009162d7c10 */ /* 0x000fe20009ffe4ff */
[----:B------:R1:W3:Y:S01]  /*12e0*/  LDG.E.U8 R54, desc[UR12][R32.64] ;  /* 0x0000000c20367981 */ /* 0x0002e2000c1e1100 */
[----:B------:R-:W-:Y:S02]  /*12f0*/  IADD3.X R43, PT, PT, R65, UR9, RZ, P2, !PT ;  /* 0x00000009412b7c10 */ /* 0x000fe400097fe4ff */
[----:B------:R-:W-:Y:S01]  /*1300*/  IADD3 R40, P3, PT, R72, UR4, RZ ;  /* 0x0000000448287c10 */ /* 0x000fe2000ff7e0ff */
[----:B------:R-:W3:Y:S01]  /*1310*/  LDG.E.U8 R44, desc[UR12][R44.64] ;  /* 0x0000000c2c2c7981 */ /* 0x000ee2000c1e1100 */
[----:B0-----:R-:W-:-:S02]  /*1320*/  IADD3 R38, P2, PT, R17, UR4, RZ ;  /* 0x0000000411267c10 */ /* 0x001fc4000ff5e0ff */
[----:B------:R-:W-:Y:S01]  /*1330*/  IADD3.X R41, PT, PT, R69, UR9, RZ, P3, !PT ;  /* 0x0000000945297c10 */ /* 0x000fe20009ffe4ff */
[----:B------:R-:W3:Y:S01]  /*1340*/  LDG.E.U8 R42, desc[UR12][R42.64] ;  /* 0x0000000c2a2a7981 */ /* 0x000ee2000c1e1100 */
[----:B------:R-:W-:Y:S02]  /*1350*/  IADD3.X R39, PT, PT, R20, UR9, RZ, P2, !PT ;  /* 0x0000000914277c10 */ /* 0x000fe400097fe4ff */
[----:B-1----:R-:W-:Y:S01]  /*1360*/  IADD3 R36, P3, PT, R64, UR4, RZ ;  /* 0x0000000440247c10 */ /* 0x002fe2000ff7e0ff */
[----:B------:R-:W3:Y:S01]  /*1370*/  LDG.E.U8 R40, desc[UR12][R40.64] ;  /* 0x0000000c28287981 */ /* 0x000ee2000c1e1100 */
[----:B----4-:R-:W-:Y:S02]  /*1380*/  IADD3 R34, P4, PT, R68, UR4, RZ ;  /* 0x0000000444227c10 */ /* 0x010fe4000ff9e0ff */
[----:B------:R-:W-:Y:S01]  /*1390*/  IADD3 R32, P2, PT, R74, UR4, RZ ;  /* 0x000000044a207c10 */ /* 0x000fe2000ff5e0ff */
[----:B------:R-:W4:Y:S01]  /*13a0*/  LDG.E.U8 R55, desc[UR12][R38.64] ;  /* 0x0000000c26377981 */ /* 0x000f22000c1e1100 */
[----:B------:R-:W-:-:S02]  /*13b0*/  IADD3.X R37, PT, PT, R23, UR9, RZ, P3, !PT ;  /* 0x0000000917257c10 */ /* 0x000fc40009ffe4ff */
[----:B------:R-:W-:Y:S02]  /*13c0*/  IADD3.X R35, PT, PT, R67, UR9, RZ, P4, !PT ;  /* 0x0000000943237c10 */ /* 0x000fe4000a7fe4ff */
[----:B------:R-:W-:Y:S01]  /*13d0*/  IADD3.X R33, PT, PT, R73, UR9, RZ, P2, !PT ;  /* 0x0000000949217c10 */ /* 0x000fe200097fe4ff */
[----:B------:R-:W4:Y:S04]  /*13e0*/  LDG.E.U8 R57, desc[UR12][R36.64] ;  /* 0x0000000c24397981 */ /* 0x000f28000c1e1100 */
[----:B------:R-:W4:Y:S04]  /*13f0*/  LDG.E.U8 R59, desc[UR12][R34.64] ;  /* 0x0000000c223b7981 */ /* 0x000f28000c1e1100 */
[----:B------:R-:W4:Y:S01]  /*1400*/  LDG.E.U8 R63, desc[UR12][R32.64] ;  /* 0x0000000c203f7981 */ /* 0x000f22000c1e1100 */
[----:B------:R-:W-:Y:S06]  /*1410*/  BAR.SYNC.DEFER_BLOCKING 0x0 ;  /* 0x0000000000007b1d */ /* 0x000fec0000010000 */
[----:B--2---:R-:W-:Y:S04]  /*1420*/  STS.U8 [R121+UR7+0x1000], R46 ;  /* 0x0010002e79007988 */ /* 0x004fe80008000007 */
[----:B-----5:R-:W-:Y:S04]  /*1430*/  STS.U8 [R121+UR7+0x1200], R48 ;  /* 0x0012003079007988 */ /* 0x020fe80008000007 */
[----:B---3--:R-:W-:Y:S04]  /*1440*/  STS.U8 [R121+UR7+0x1400], R50 ;  /* 0x0014003279007988 */ /* 0x008fe80008000007 */
[----:B------:R-:W-:Y:S04]  /*1450*/  STS.U8 [R121+UR7+0x1600], R52 ;  /* 0x0016003479007988 */ /* 0x000fe80008000007 */
        /* <DEDUP_REMOVED lines=8> */
[----:B----4-:R-:W-:Y:S04]  /*14e0*/  STS.U8 [R120+UR7+0x1900], R55 ;  /* 0x0019003778007988 */ /* 0x010fe80008000007 */
[----:B------:R-:W-:Y:S04]  /*14f0*/  STS.U8 [R120+UR7+0x1b00], R57 ;  /* 0x001b003978007988 */ /* 0x000fe80008000007 */
[----:B------:R-:W-:Y:S04]  /*1500*/  STS.U8 [R120+UR7+0x1d00], R59 ;  /* 0x001d003b78007988 */ /* 0x000fe80008000007 */
[----:B------:R-:W-:Y:S01]  /*1510*/  STS.U8 [R120+UR7+0x1f00], R63 ;  /* 0x001f003f78007988 */ /* 0x000fe20008000007 */
[----:B------:R-:W-:Y:S06]  /*1520*/  BAR.SYNC.DEFER_BLOCKING 0x0 ;  /* 0x0000000000007b1d */ /* 0x000fec0000010000 */
[----:B------:R-:W0:Y:S04]  /*1530*/  LDSM.16.M88.4 R32, [R119+0x1000] ;  /* 0x001000007720783b */ /* 0x000e280000000200 */
[----:B------:R-:W1:Y:S04]  /*1540*/  LDSM.16.MT88.4 R36, [R118+UR7] ;  /* 0x000000077624783b */ /* 0x000e680008004200 */
[----:B------:R-:W2:Y:S04]  /*1550*/  LDSM.16.MT88.4 R40, [R118+UR7+0x400] ;  /* 0x000400077628783b */ /* 0x000ea80008004200 */
[----:B------:R-:W3:Y:S04]  /*1560*/  LDSM.16.MT88.4 R44, [R117+UR7] ;  /* 0x00000007752c783b */ /* 0x000ee80008004200 */
[----:B------:R-:W4:Y:S01]  /*1570*/  LDSM.16.MT88.4 R52, [R117+UR7+0x400] ;  /* 0x000400077534783b */ /* 0x000f220008004200 */
[----:B0-----:R-:W-:-:S02]  /*1580*/  F2FP.F16.E4M3.UNPACK_B R60, R32 ;  /* 0x00000020ff3c723e */ /* 0x001fc400020006ff */
[----:B------:R-:W-:Y:S01]  /*1590*/  F2FP.F16.E4M3.UNPACK_B R61, R33 ;  /* 0x00000021ff3d723e */ /* 0x000fe200020006ff */
[----:B-1----:R-:W-:Y:S02]  /*15a0*/  IMAD.MOV.U32 R48, RZ, RZ, R36 ;  /* 0x000000ffff307224 */ /* 0x002fe400078e0024 */
[----:B------:R-:W-:Y:S02]  /*15b0*/  IMAD.MOV.U32 R49, RZ, RZ, R38 ;  /* 0x000000ffff317224 */ /* 0x000fe400078e0026 */
[----:B--2---:R-:W-:Y:S02]  /*15c0*/  IMAD.MOV.U32 R50, RZ, RZ, R40 ;  /* 0x000000ffff327224 */ /* 0x004fe400078e0028 */
[----:B------:R-:W-:-:S07]  /*15d0*/  IMAD.MOV.U32 R51, RZ, RZ, R42 ;  /* 0x000000ffff337224 */ /* 0x000fce00078e002a */
[----:B------:R-:W-:Y:S01]  /*15e0*/  HMMA.16816.F32 R48, R48, R60, RZ ;  /* 0x0000003c3030723c */ /* 0x000fe200000018ff */
[----:B------:R-:W-:Y:S01]  /*15f0*/  IMAD.MOV.U32 R36, RZ, RZ, R37 ;  /* 0x000000ffff247224 */ /* 0x000fe200078e0025 */
[----:B------:R-:W-:Y:S01]  /*1600*/  F2FP.F16.E4M3.UNPACK_B R32, R32.H1 ;  /* 0x00000020ff20723e */ /* 0x000fe200030006ff */
[----:B------:R-:W-:Y:S01]  /*1610*/  IMAD.MOV.U32 R37, RZ, RZ, R39 ;  /* 0x000000ffff257224 */ /* 0x000fe200078e0027 */
[----:B------:R-:W-:Y:S01]  /*1620*/  F2FP.F16.E4M3.UNPACK_B R33, R33.H1 ;  /* 0x00000021ff21723e */ /* 0x000fe200030006ff */
[----:B------:R-:W-:Y:S02]  /*1630*/  IMAD.MOV.U32 R38, RZ, RZ, R41 ;  /* 0x000000ffff267224 */ /* 0x000fe400078e0029 */
[----:B------:R-:W-:Y:S02]  /*1640*/  IMAD.MOV.U32 R39, RZ, RZ, R43 ;  /* 0x000000ffff277224 */ /* 0x000fe400078e002b */
[----:B------:R-:W0:Y:S11]  /*1650*/  LDSM.16.MT88.4 R40, [R118+UR7+0xc00] ;  /* 0x000c00077628783b */ /* 0x000e360008004200 */
[----:B------:R-:W-:Y:S01]  /*1660*/  HMMA.16816.F32 R48, R36, R32, R48 ;  /* 0x000000202430723c */ /* 0x000fe20000001830 */
[----:B------:R-:W1:Y:S01]  /*1670*/  LDSM.16.MT88.4 R36, [R118+UR7+0x800] ;  /* 0x000800077624783b */ /* 0x000e620008004200 */
[----:B---3--:R-:W-:-:S02]  /*1680*/  IMAD.MOV.U32 R56, RZ, RZ, R44 ;  /* 0x000000ffff387224 */ /* 0x008fc400078e002c */
[----:B------:R-:W-:Y:S02]  /*1690*/  IMAD.MOV.U32 R57, RZ, RZ, R46 ;  /* 0x000000ffff397224 */ /* 0x000fe400078e002e */
[----:B----4-:R-:W-:Y:S02]  /*16a0*/  IMAD.MOV.U32 R58, RZ, RZ, R52 ;  /* 0x000000ffff3a7224 */ /* 0x010fe400078e0034 */
[----:B------:R-:W-:-:S07]  /*16b0*/  IMAD.MOV.U32 R59, RZ, RZ, R54 ;  /* 0x000000ffff3b7224 */ /* 0x000fce00078e0036 */
[----:B------:R-:W-:Y:S01]  /*16c0*/  HMMA.16816.F32 R56, R56, R60, RZ ;  /* 0x0000003c3838723c */ /* 0x000fe200000018ff */
[----:B------:R-:W-:Y:S02]  /*16d0*/  IMAD.MOV.U32 R44, RZ, RZ, R45 ;  /* 0x000000ffff2c7224 */ /* 0x000fe400078e002d */
[----:B------:R-:W-:Y:S02]  /*16e0*/  IMAD.MOV.U32 R45, RZ, RZ, R47 ;  /* 0x000000ffff2d7224 */ /* 0x000fe400078e002f */
[----:B------:R-:W-:Y:S02]  /*16f0*/  IMAD.MOV.U32 R46, RZ, RZ, R53 ;  /* 0x000000ffff2e7224 */ /* 0x000fe400078e0035 */
[----:B------:R-:W-:Y:S02]  /*1700*/  IMAD.MOV.U32 R47, RZ, RZ, R55 ;  /* 0x000000ffff2f7224 */ /* 0x000fe400078e0037 */
[----:B0-----:R-:W-:Y:S02]  /*1710*/  IMAD.MOV.U32 R54, RZ, RZ, R40 ;  /* 0x000000ffff367224 */ /* 0x001fe400078e0028 */
[----:B------:R-:W-:-:S09]  /*1720*/  IMAD.MOV.U32 R55, RZ, RZ, R42 ;  /* 0x000000ffff377224 */ /* 0x000fd200078e002a */
[----:B------:R-:W-:Y:S01]  /*1730*/  HMMA.16816.F32 R44, R44, R32, R56 ;  /* 0x000000202c2c723c */ /* 0x000fe20000001838 */
[----:B------:R-:W-:Y:S01]  /*1740*/  F2FP.F16.E4M3.UNPACK_B R32, R34 ;  /* 0x00000022ff20723e */ /* 0x000fe200020006ff */
[----:B------:R-:W0:Y:S01]  /*1750*/  LDSM.16.MT88.4 R56, [R117+UR7+0xc00] ;  /* 0x000c00077538783b */ /* 0x000e220008004200 */
[----:B------:R-:W-:Y:S01]  /*1760*/  F2FP.F16.E4M3.UNPACK_B R33, R35 ;  /* 0x00000023ff21723e */ /* 0x000fe200020006ff */
[----:B-1----:R-:W-:Y:S02]  /*1770*/  IMAD.MOV.U32 R52, RZ, RZ, R36 ;  /* 0x000000ffff347224 */ /* 0x002fe400078e0024 */
[----:B------:R-:W-:-:S07]  /*1780*/  IMAD.MOV.U32 R53, RZ, RZ, R38 ;  /* 0x000000ffff357224 */ /* 0x000fce00078e0026 */
[----:B------:R-:W-:Y:S01]  /*1790*/  HMMA.16816.F32 R48, R52, R32, R48 ;  /* 0x000000203430723c */ /* 0x000fe20000001830 */
[----:B------:R-:W1:Y:S01]  /*17a0*/  LDSM.16.MT88.4 R52, [R117+UR7+0x800] ;  /* 0x000800077534783b */ /* 0x000e620008004200 */
[----:B0-----:R-:W-:Y:S02]  /*17b0*/  IMAD.MOV.U32 R62, RZ, RZ, R56 ;  /* 0x000000ffff3e7224 */ /* 0x001fe400078e0038 */
[----:B------:R-:W-:Y:S02]  /*17c0*/  IMAD.MOV.U32 R63, RZ, RZ, R58 ;  /* 0x000000ffff3f7224 */ /* 0x000fe400078e003a */
[----:B-1----:R-:W-:Y:S02]  /*17d0*/  IMAD.MOV.U32 R60, RZ, RZ, R52 ;  /* 0x000000ffff3c7224 */ /* 0x002fe400078e0034 */
[----:B------:R-:W-:-:S07]  /*17e0*/  IMAD.MOV.U32 R61, RZ, RZ, R54 ;  /* 0x000000ffff3d7224 */ /* 0x000fce00078e0036 */
[----:B------:R-:W-:Y:S01]  /*17f0*/  HMMA.16816.F32 R44, R60, R32, R44 ;  /* 0x000000203c2c723c */ /* 0x000fe2000000182c */
[----:B------:R-:W-:Y:S01]  /*1800*/  F2FP.F16.E4M3.UNPACK_B R60, R34.H1 ;  /* 0x00000022ff3c723e */ /* 0x000fe200030006ff */
[----:B------:R-:W-:Y:S01]  /*1810*/  IMAD.MOV.U32 R32, RZ, RZ, R37 ;  /* 0x000000ffff207224 */ /* 0x000fe200078e0025 */
[----:B------:R-:W-:Y:S01]  /*1820*/  F2FP.F16.E4M3.UNPACK_B R61, R35.H1 ;  /* 0x00000023ff3d723e */ /* 0x000fe200030006ff */
[----:B------:R-:W-:Y:S02]  /*1830*/  IMAD.MOV.U32 R33, RZ, RZ, R39 ;  /* 0x000000ffff217224 */ /* 0x000fe400078e0027 */
[----:B------:R-:W-:Y:S02]  /*1840*/  IMAD.MOV.U32 R34, RZ, RZ, R41 ;  /* 0x000000ffff227224 */ /* 0x000fe400078e0029 */
[----:B------:R-:W-:Y:S02]  /*1850*/  IMAD.MOV.U32 R35, RZ, RZ, R43 ;  /* 0x000000ffff237224 */ /* 0x000fe400078e002b */
[----:B------:R-:W-:-:S02]  /*1860*/  IMAD.MOV.U32 R36, RZ, RZ, R53 ;  /* 0x000000ffff247224 */ /* 0x000fc400078e0035 */
[----:B------:R-:W-:Y:S02]  /*1870*/  IMAD.MOV.U32 R37, RZ, RZ, R55 ;  /* 0x000000ffff257224 */ /* 0x000fe400078e0037 */
[----:B------:R-:W-:Y:S02]  /*1880*/  IMAD.MOV.U32 R38, RZ, RZ, R57 ;  /* 0x000000ffff267224 */ /* 0x000fe400078e0039 */
[----:B------:R-:W-:Y:S01]  /*1890*/  IMAD.MOV.U32 R39, RZ, RZ, R59 ;  /* 0x000000ffff277224 */ /* 0x000fe200078e003b */
[-C--:B------:R-:W-:Y:S08]  /*18a0*/  HMMA.16816.F32 R32, R32, R60.reuse, R48 ;  /* 0x0000003c2020723c */ /* 0x080ff00000001830 */
[----:B------:R-:W-:Y:S11]  /*18b0*/  HMMA.16816.F32 R36, R36, R60, R44 ;  /* 0x0000003c2424723c */ /* 0x000ff6000000182c */
[----:B------:R-:W-:Y:S01]  /*18c0*/  FMUL R40, R32, UR10 ;  /* 0x0000000a20287c20 */ /* 0x000fe20008400000 */
[----:B------:R-:W-:Y:S01]  /*18d0*/  FMUL R41, R33, UR10 ;  /* 0x0000000a21297c20 */ /* 0x000fe20008400000 */
[----:B------:R-:W-:Y:S01]  /*18e0*/  FMUL R42, R34, UR10 ;  /* 0x0000000a222a7c20 */ /* 0x000fe20008400000 */
[----:B------:R-:W-:-:S05]  /*18f0*/  FMUL R43, R35, UR10 ;  /* 0x0000000a232b7c20 */ /* 0x000fca0008400000 */
[----:B------:R-:W-:Y:S01]  /*1900*/  FMUL R44, R36, UR10 ;  /* 0x0000000a242c7c20 */ /* 0x000fe20008400000 */
[----:B------:R-:W-:Y:S01]  /*1910*/  FMUL R45, R37, UR10 ;  /* 0x0000000a252d7c20 */ /* 0x000fe20008400000 */
[----:B------:R-:W-:Y:S01]  /*1920*/  FMUL R46, R38, UR10 ;  /* 0x0000000a262e7c20 */ /* 0x000fe20008400000 */
[----:B------:R-:W-:Y:S01]  /*1930*/  FMUL R47, R39, UR10 ;  /* 0x0000000a272f7c20 */ /* 0x000fe20008400000 */
[----:B------:R-:W-:Y:S02]  /*1940*/  FMNMX R40, R40, R41, !PT ;  /* 0x0000002928287209 */ /* 0x000fe40007800000 */
[----:B------:R-:W-:Y:S02]  /*1950*/  FMNMX R42, R42, R43, !PT ;  /* 0x0000002b2a2a7209 */ /* 0x000fe40007800000 */
[----:B------:R-:W-:Y:S02]  /*1960*/  FMNMX R44, R44, R45, !PT ;  /* 0x0000002d2c2c7209 */ /* 0x000fe40007800000 */
[----:B------:R-:W-:Y:S01]  /*1970*/  FMNMX R46, R46, R47, !PT ;  /* 0x0000002f2e2e7209 */ /* 0x000fe20007800000 */
[----:B------:R-:W0:Y:S04]  /*1980*/  SHFL.BFLY PT, R41, R40, 0x2, 0x1f ;  /* 0x0c401f0028297f89 */ /* 0x000e2800000e0000 */
[----:B------:R-:W1:Y:S04]  /*1990*/  SHFL.BFLY PT, R43, R42, 0x2, 0x1f ;  /* 0x0c401f002a2b7f89 */ /* 0x000e6800000e0000 */
[----:B------:R-:W2:Y:S04]  /*19a0*/  SHFL.BFLY PT, R45, R44, 0x2, 0x1f ;  /* 0x0c401f002c2d7f89 */ /* 0x000ea800000e0000 */
[----:B------:R-:W3:Y:S01]  /*19b0*/  SHFL.BFLY PT, R47, R46, 0x2, 0x1f ;  /* 0x0c401f002e2f7f89 */ /* 0x000ee200000e0000 */
[----:B0-----:R-:W-:-:S02]  /*19c0*/  FMNMX R41, R40, R41, !PT ;  /* 0x0000002928297209 */ /* 0x001fc40007800000 */
[----:B-1----:R-:W-:Y:S02]  /*19d0*/  FMNMX R43, R42, R43, !PT ;  /* 0x0000002b2a2b7209 */ /* 0x002fe40007800000 */
[----:B--2---:R-:W-:Y:S02]  /*19e0*/  FMNMX R45, R44, R45, !PT ;  /* 0x0000002d2c2d7209 */ /* 0x004fe40007800000 */
[----:B---3--:R-:W-:Y:S01]  /*19f0*/  FMNMX R47, R46, R47, !PT ;  /* 0x0000002f2e2f7209 */ /* 0x008fe20007800000 */
[----:B------:R-:W0:Y:S04]  /*1a00*/  SHFL.BFLY PT, R48, R41, 0x1, 0x1f ;  /* 0x0c201f0029307f89 */ /* 0x000e2800000e0000 */
[----:B------:R-:W1:Y:S04]  /*1a10*/  SHFL.BFLY PT, R50, R43, 0x1, 0x1f ;  /* 0x0c201f002b327f89 */ /* 0x000e6800000e0000 */
[----:B------:R-:W2:Y:S04]  /*1a20*/  SHFL.BFLY PT, R52, R45, 0x1, 0x1f ;  /* 0x0c201f002d347f89 */ /* 0x000ea800000e0000 */
[----:B------:R-:W3:Y:S01]  /*1a30*/  SHFL.BFLY PT, R40, R47, 0x1, 0x1f ;  /* 0x0c201f002f287f89 */ /* 0x000ee200000e0000 */
[----:B0-----:R-:W-:Y:S01]  /*1a40*/  FMNMX R48, R41, R48, !PT ;  /* 0x0000003029307209 */ /* 0x001fe20007800000 */
[----:B------:R-:W-:Y:S01]  /*1a50*/  BAR.SYNC.DEFER_BLOCKING 0x0 ;  /* 0x0000000000007b1d */ /* 0x000fe20000010000 */
[----:B-1----:R-:W-:-:S02]  /*1a60*/  FMNMX R50, R43, R50, !PT ;  /* 0x000000322b327209 */ /* 0x002fc40007800000 */
[----:B--2---:R-:W-:Y:S02]  /*1a70*/  FMNMX R52, R45, R52, !PT ;  /* 0x000000342d347209 */ /* 0x004fe40007800000 */
[----:B---3--:R-:W-:Y:S01]  /*1a80*/  FMNMX R40, R47, R40, !PT ;  /* 0x000000282f287209 */ /* 0x008fe20007800000 */
[----:B------:R-:W-:Y:S04]  /*1a90*/  @!P1 STS [R115+0x1000], R48 ;  /* 0x0010003073009388 */ /* 0x000fe80000000800 */
[----:B------:R-:W-:Y:S04]  /*1aa0*/  @!P1 STS [R115+0x1100], R50 ;  /* 0x0011003273009388 */ /* 0x000fe80000000800 */
[----:B------:R-:W-:Y:S04]  /*1ab0*/  @!P1 STS [R115+0x1200], R52 ;  /* 0x0012003473009388 */ /* 0x000fe80000000800 */
[----:B------:R-:W-:Y:S01]  /*1ac0*/  @!P1 STS [R115+0x1300], R40 ;  /* 0x0013002873009388 */ /* 0x000fe20000000800 */
[----:B------:R-:W-:Y:S06]  /*1ad0*/  BAR.SYNC.DEFER_BLOCKING 0x0 ;  /* 0x0000000000007b1d */ /* 0x000fec0000010000 */
[----:B------:R-:W0:Y:S04]  /*1ae0*/  LDS R41, [R114+0x1000] ;  /* 0x0010000072297984 */ /* 0x000e280000000800 */
[----:B0-----:R-:W0:Y:S02]  /*1af0*/  SHFL.BFLY PT, R42, R41, 0x4, 0x1f ;  /* 0x0c801f00292a7f89 */ /* 0x001e2400000e0000 */
[----:B0-----:R-:W-:-:S05]  /*1b00*/  FMNMX R42, R41, R42, !PT ;  /* 0x0000002a292a7209 */ /* 0x001fca0007800000 */
[----:B------:R-:W0:Y:S02]  /*1b10*/  SHFL.BFLY PT, R43, R42, 0x2, 0x1f ;  /* 0x0c401f002a2b7f89 */ /* 0x000e2400000e0000 */
[----:B0-----:R-:W-:-:S05]  /*1b20*/  FMNMX R43, R42, R43, !PT ;  /* 0x0000002b2a2b7209 */ /* 0x001fca0007800000 */
[----:B------:R-:W0:Y:S02]  /*1b30*/  SHFL.BFLY PT, R44, R43, 0x1, 0x1f ;  /* 0x0c201f002b2c7f89 */ /* 0x000e2400000e0000 */
[----:B0-----:R-:W-:-:S05]  /*1b40*/  FMNMX R45, R43, R44, !PT ;  /* 0x0000002c2b2d7209 */ /* 0x001fca0007800000 */
[----:B------:R-:W-:Y:S01]  /*1b50*/  @!P0 STS [R114+0x1000], R45 ;  /* 0x0010002d72008388 */ /* 0x000fe20000000800 */
[----:B------:R-:W-:Y:S06]  /*1b60*/  BAR.SYNC.DEFER_BLOCKING 0x0 ;  /* 0x0000000000007b1d */ /* 0x000fec0000010000 */
[----:B------:R-:W0:Y:S04]  /*1b70*/  LDS R123, [R116+0x1000] ;  /* 0x00100000747b7984 */ /* 0x000e280000000800 */
[----:B------:R-:W1:Y:S04]  /*1b80*/  LDS R124, [R116+0x1100] ;  /* 0x00110000747c7984 */ /* 0x000e680000000800 */
[----:B------:R-:W2:Y:S04]  /*1b90*/  LDS R125, [R116+0x1200] ;  /* 0x00120000747d7984 */ /* 0x000ea80000000800 */
[----:B------:R-:W3:Y:S01]  /*1ba0*/  LDS R126, [R116+0x1300] ;  /* 0x00130000747e7984 */ /* 0x000ee20000000800 */
[----:B0-----:R-:W-:-:S02]  /*1bb0*/  FMNMX R123, R123, R76, !PT ;  /* 0x0000004c7b7b7209 */ /* 0x001fc40007800000 */
[----:B-1----:R-:W-:Y:S02]  /*1bc0*/  FMNMX R124, R124, R77, !PT ;  /* 0x0000004d7c7c7209 */ /* 0x002fe40007800000 */
[----:B--2---:R-:W-:Y:S02]  /*1bd0*/  FMNMX R125, R125, R70, !PT ;  /* 0x000000467d7d7209 */ /* 0x004fe40007800000 */
[----:B---3--:R-:W-:Y:S01]  /*1be0*/  FMNMX R126, R126, R71, !PT ;  /* 0x000000477e7e7209 */ /* 0x008fe20007800000 */
[--C-:B------:R-:W-:Y:S01]  /*1bf0*/  FFMA R32, R32, UR10, -R123.reuse ;  /* 0x0000000a20207c23 */ /* 0x100fe2000800087b */
[----:B------:R-:W-:Y:S01]  /*1c00*/  FFMA R33, R33, UR10, -R123 ;  /* 0x0000000a21217c23 */ /* 0x000fe2000800087b */
[--C-:B------:R-:W-:Y:S01]  /*1c10*/  FFMA R34, R34, UR10, -R124.reuse ;  /* 0x0000000a22227c23 */ /* 0x100fe2000800087c */
[----:B------:R-:W-:Y:S01]  /*1c20*/  FFMA R35, R35, UR10, -R124 ;  /* 0x0000000a23237c23 */ /* 0x000fe2000800087c */
[--C-:B------:R-:W-:Y:S01]  /*1c30*/  FFMA R36, R36, UR10, -R125.reuse ;  /* 0x0000000a24247c23 */ /* 0x100fe2000800087d */
[----:B------:R-:W-:Y:S01]  /*1c40*/  FFMA R37, R37, UR10, -R125 ;  /* 0x0000000a25257c23 */ /* 0x000fe2000800087d */
[--C-:B------:R-:W-:Y:S01]  /*1c50*/  FFMA R38, R38, UR10, -R126.reuse ;  /* 0x0000000a26267c23 */ /* 0x100fe2000800087e */
[----:B------:R-:W-:Y:S01]  /*1c60*/  FFMA R39, R39, UR10, -R126 ;  /* 0x0000000a27277c23 */ /* 0x000fe2000800087e */
[----:B------:R-:W-:Y:S01]  /*1c70*/  FMUL R32, R32, 1.4426950216293334961 ;  /* 0x3fb8aa3b20207820 */ /* 0x000fe20000400000 */
[----:B------:R-:W-:Y:S01]  /*1c80*/  FMUL R33, R33, 1.4426950216293334961 ;  /* 0x3fb8aa3b21217820 */ /* 0x000fe20000400000 */
[----:B------:R-:W-:Y:S01]  /*1c90*/  FMUL R34, R34, 1.4426950216293334961 ;  /* 0x3fb8aa3b22227820 */ /* 0x000fe20000400000 */
[----:B------:R-:W-:Y:S01]  /*1ca0*/  FMUL R35, R35, 1.4426950216293334961 ;  /* 0x3fb8aa3b23237820 */ /* 0x000fe20000400000 */
[----:B------:R-:W-:Y:S01]  /*1cb0*/  FMUL R36, R36, 1.4426950216293334961 ;  /* 0x3fb8aa3b24247820 */ /* 0x000fe20000400000 */
[----:B------:R-:W-:Y:S01]  /*1cc0*/  FMUL R37, R37, 1.4426950216293334961 ;  /* 0x3fb8aa3b25257820 */ /* 0x000fe20000400000 */
[----:B------:R-:W-:Y:S01]  /*1cd0*/  FMUL R38, R38, 1.4426950216293334961 ;  /* 0x3fb8aa3b26267820 */ /* 0x000fe20000400000 */
[----:B------:R-:W-:Y:S01]  /*1ce0*/  FMUL R39, R39, 1.4426950216293334961 ;  /* 0x3fb8aa3b27277820 */ /* 0x000fe20000400000 */
[----:B------:R-:W-:Y:S08]  /*1cf0*/  MUFU.EX2 R42, R32 ;  /* 0x00000020002a7308 */ /* 0x000ff00000000800 */
[----:B------:R-:W0:Y:S08]  /*1d00*/  MUFU.EX2 R43, R33 ;  /* 0x00000021002b7308 */ /* 0x000e300000000800 */
[----:B------:R-:W-:Y:S08]  /*1d10*/  MUFU.EX2 R44, R34 ;  /* 0x00000022002c7308 */ /* 0x000ff00000000800 */
[----:B------:R-:W1:Y:S08]  /*1d20*/  MUFU.EX2 R45, R35 ;  /* 0x00000023002d7308 */ /* 0x000e700000000800 */
[----:B------:R-:W-:Y:S08]  /*1d30*/  MUFU.EX2 R46, R36 ;  /* 0x00000024002e7308 */ /* 0x000ff00000000800 */
[----:B------:R-:W2:Y:S08]  /*1d40*/  MUFU.EX2 R47, R37 ;  /* 0x00000025002f7308 */ /* 0x000eb00000000800 */
[----:B------:R-:W-:Y:S08]  /*1d50*/  MUFU.EX2 R48, R38 ;  /* 0x0000002600307308 */ /* 0x000ff00000000800 */
[----:B------:R-:W3:Y:S01]  /*1d60*/  MUFU.EX2 R49, R39 ;  /* 0x0000002700317308 */ /* 0x000ee20000000800 */
[----:B0-----:R-:W-:Y:S01]  /*1d70*/  FADD R32, R42, R43 ;  /* 0x0000002b2a207221 */ /* 0x001fe20000000000 */
[----:B-1----:R-:W-:Y:S01]  /*1d80*/  FADD R33, R44, R45 ;  /* 0x0000002d2c217221 */ /* 0x002fe20000000000 */
[----:B--2---:R-:W-:-:S03]  /*1d90*/  FADD R34, R46, R47 ;  /* 0x0000002f2e227221 */ /* 0x004fc60000000000 */
[----:B------:R-:W0:Y:S04]  /*1da0*/  SHFL.BFLY PT, R41, R32, 0x2, 0x1f ;  /* 0x0c401f0020297f89 */ /* 0x000e2800000e0000 */
[----:B------:R-:W1:Y:S01]  /*1db0*/  SHFL.BFLY PT, R36, R33, 0x2, 0x1f ;  /* 0x0c401f0021247f89 */ /* 0x000e6200000e0000 */
[----:B---3--:R-:W-:-:S03]  /*1dc0*/  FADD R35, R48, R49 ;  /* 0x0000003130237221 */ /* 0x008fc60000000000 */
[----:B------:R-:W2:Y:S04]  /*1dd0*/  SHFL.BFLY PT, R51, R34, 0x2, 0x1f ;  /* 0x0c401f0022337f89 */ /* 0x000ea800000e0000 */
[----:B------:R-:W3:Y:S01]  /*1de0*/  SHFL.BFLY PT, R40, R35, 0x2, 0x1f ;  /* 0x0c401f0023287f89 */ /* 0x000ee200000e0000 */
[----:B0-----:R-:W-:Y:S01]  /*1df0*/  FADD R41, R32, R41 ;  /* 0x0000002920297221 */ /* 0x001fe20000000000 */
[----:B-1----:R-:W-:Y:S01]  /*1e00*/  FADD R37, R33, R36 ;  /* 0x0000002421257221 */ /* 0x002fe20000000000 */
[----:B------:R-:W-:Y:S01]  /*1e10*/  BAR.SYNC.DEFER_BLOCKING 0x0 ;  /* 0x0000000000007b1d */ /* 0x000fe20000010000 */
[----:B--2---:R-:W-:Y:S01]  /*1e20*/  FADD R51, R34, R51 ;  /* 0x0000003322337221 */ /* 0x004fe20000000000 */
[----:B---3--:R-:W-:-:S04]  /*1e30*/  FADD R39, R35, R40 ;  /* 0x0000002823277221 */ /* 0x008fc80000000000 */
[----:B------:R-:W0:Y:S04]  /*1e40*/  SHFL.BFLY PT, R36, R41, 0x1, 0x1f ;  /* 0x0c201f0029247f89 */ /* 0x000e2800000e0000 */
[----:B------:R-:W1:Y:S04]  /*1e50*/  SHFL.BFLY PT, R38, R37, 0x1, 0x1f ;  /* 0x0c201f0025267f89 */ /* 0x000e6800000e0000 */
[----:B------:R-:W2:Y:S04]  /*1e60*/  SHFL.BFLY PT, R40, R51, 0x1, 0x1f ;  /* 0x0c201f0033287f89 */ /* 0x000ea800000e0000 */
[----:B------:R-:W3:Y:S01]  /*1e70*/  SHFL.BFLY PT, R32, R39, 0x1, 0x1f ;  /* 0x0c201f0027207f89 */ /* 0x000ee200000e0000 */
[----:B0-----:R-:W-:Y:S01]  /*1e80*/  FADD R50, R41, R36 ;  /* 0x0000002429327221 */ /* 0x001fe20000000000 */
[----:B-1----:R-:W-:Y:S01]  /*1e90*/  FADD R38, R37, R38 ;  /* 0x0000002625267221 */ /* 0x002fe20000000000 */
[----:B--2---:R-:W-:Y:S01]  /*1ea0*/  FADD R40, R51, R40 ;  /* 0x0000002833287221 */ /* 0x004fe20000000000 */
[----:B---3--:R-:W-:-:S02]  /*1eb0*/  FADD R34, R39, R32 ;  /* 0x0000002027227221 */ /* 0x008fc40000000000 */
[----:B------:R-:W-:Y:S04]  /*1ec0*/  @!P1 STS [R115+0x1000], R50 ;  /* 0x0010003273009388 */ /* 0x000fe80000000800 */
[----:B------:R-:W-:Y:S04]  /*1ed0*/  @!P1 STS [R115+0x1100], R38 ;  /* 0x0011002673009388 */ /* 0x000fe80000000800 */
[----:B------:R-:W-:Y:S04]  /*1ee0*/  @!P1 STS [R115+0x1200], R40 ;  /* 0x0012002873009388 */ /* 0x000fe80000000800 */
[----:B------:R-:W-:Y:S01]  /*1ef0*/  @!P1 STS [R115+0x1300], R34 ;  /* 0x0013002273009388 */ /* 0x000fe20000000800 */
[----:B------:R-:W-:Y:S06]  /*1f00*/  BAR.SYNC.DEFER_BLOCKING 0x0 ;  /* 0x0000000000007b1d */ /* 0x000fec0000010000 */
[----:B------:R-:W0:Y:S04]  /*1f10*/  LDS R33, [R114+0x1000] ;  /* 0x0010000072217984 */ /* 0x000e280000000800 */
[----:B0-----:R-:W0:Y:S02]  /*1f20*/  SHFL.BFLY PT, R32, R33, 0x4, 0x1f ;  /* 0x0c801f0021207f89 */ /* 0x001e2400000e0000 */
[----:B0-----:R-:W-:-:S05]  /*1f30*/  FADD R36, R33, R32 ;  /* 0x0000002021247221 */ /* 0x001fca0000000000 */
[----:B------:R-:W0:Y:S02]  /*1f40*/  SHFL.BFLY PT, R35, R36, 0x2, 0x1f ;  /* 0x0c401f0024237f89 */ /* 0x000e2400000e0000 */
[----:B0-----:R-:W-:-:S05]  /*1f50*/  FADD R37, R36, R35 ;  /* 0x0000002324257221 */ /* 0x001fca0000000000 */
[----:B------:R-:W0:Y:S02]  /*1f60*/  SHFL.BFLY PT, R32, R37, 0x1, 0x1f ;  /* 0x0c201f0025207f89 */ /* 0x000e2400000e0000 */
[----:B0-----:R-:W-:-:S05]  /*1f70*/  FADD R39, R37, R32 ;  /* 0x0000002025277221 */ /* 0x001fca0000000000 */
[----:B------:R0:W-:Y:S01]  /*1f80*/  @!P0 STS [R114+0x1000], R39 ;  /* 0x0010002772008388 */ /* 0x0001e20000000800 */
[----:B------:R-:W-:Y:S01]  /*1f90*/  BAR.SYNC.DEFER_BLOCKING 0x0 ;  /* 0x0000000000007b1d */ /* 0x000fe20000010000 */
[----:B------:R-:W-:-:S04]  /*1fa0*/  FADD R32, -R123, R76 ;  /* 0x0000004c7b207221 */ /* 0x000fc80000000100 */
[----:B------:R-:W-:Y:S01]  /*1fb0*/  FMUL R40, R32, 1.4426950216293334961 ;  /* 0x3fb8aa3b20287820 */ /* 0x000fe20000400000 */
[----:B------:R-:W-:-:S04]  /*1fc0*/  FADD R32, -R124, R77 ;  /* 0x0000004d7c207221 */ /* 0x000fc80000000100 */
[----:B------:R-:W-:Y:S01]  /*1fd0*/  FMUL R41, R32, 1.4426950216293334961 ;  /* 0x3fb8aa3b20297820 */ /* 0x000fe20000400000 */
[----:B------:R-:W-:Y:S04]  /*1fe0*/  LDS R34, [R116+0x1000] ;  /* 0x0010000074227984 */ /* 0x000fe80000000800 */
[----:B------:R-:W1:Y:S01]  /*1ff0*/  LDS R35, [R116+0x1100] ;  /* 0x0011000074237984 */ /* 0x000e620000000800 */
[----:B------:R-:W2:Y:S01]  /*2000*/  MUFU.EX2 R41, R41 ;  /* 0x0000002900297308 */ /* 0x000ea20000000800 */
[----:B------:R-:W-:Y:S02]  /*2010*/  USHF.R.S32.HI UR9, URZ, 0x1f, UR5 ;  /* 0x0000001fff097899 */ /* 0x000fe40008011405 */
[----:B------:R-:W-:Y:S01]  /*2020*/  IADD3 R60, P2, PT, R78, UR5, RZ ;  /* 0x000000054e3c7c10 */ /* 0x000fe2000ff5e0ff */
[----:B------:R-:W-:Y:S01]  /*2030*/  FADD R50, -R126, R71 ;  /* 0x000000477e327221 */ /* 0x000fe20000000100 */
[----:B------:R-:W-:Y:S01]  /*2040*/  FADD R36, -R125, R70 ;  /* 0x000000467d247221 */ /* 0x000fe20000000100 */
[----:B------:R-:W-:Y:S02]  /*2050*/  LDS R32, [R116+0x1200] ;  /* 0x0012000074207984 */ /* 0x000fe40000000800 */
[----:B------:R-:W3:Y:S01]  /*2060*/  MUFU.EX2 R40, R40 ;  /* 0x0000002800287308 */ /* 0x000ee20000000800 */
[----:B------:R-:W-:Y:S01]  /*2070*/  IADD3.X R61, PT, PT, R75, UR9, RZ, P2, !PT ;  /* 0x000000094b3d7c10 */ /* 0x000fe200097fe4ff */
[----:B------:R-:W-:Y:S01]  /*2080*/  FMUL R53, R50, 1.4426950216293334961 ;  /* 0x3fb8aa3b32357820 */ /* 0x000fe20000400000 */
[----:B------:R-:W-:Y:S01]  /*2090*/  IADD3 R50, P3, PT, R80, UR5, RZ ;  /* 0x0000000550327c10 */ /* 0x000fe2000ff7e0ff */
[----:B------:R-:W4:Y:S01]  /*20a0*/  LDS R33, [R116+0x1300] ;  /* 0x0013000074217984 */ /* 0x000f220000000800 */
[C---:B--2---:R-:W-:Y:S01]  /*20b0*/  FMUL R38, R41.reuse, R30 ;  /* 0x0000001e29267220 */ /* 0x044fe20000400000 */
[----:B------:R-:W-:Y:S01]  /*20c0*/  IADD3 R30, P2, PT, R84, UR5, RZ ;  /* 0x00000005541e7c10 */ /* 0x000fe2000ff5e0ff */
[----:B0-----:R-:W-:Y:S01]  /*20d0*/  FMUL R39, R41, R31 ;  /* 0x0000001f29277220 */ /* 0x001fe20000400000 */
[----:B------:R-:W-:Y:S01]  /*20e0*/  FMUL R52, R36, 1.4426950216293334961 ;  /* 0x3fb8aa3b24347820 */ /* 0x000fe20000400000 */
[----:B------:R-:W2:Y:S01]  /*20f0*/  LDG.E.U8 R56, desc[UR12][R60.64] ;  /* 0x0000000c3c387981 */ /* 0x000ea2000c1e1100 */
[----:B------:R-:W-:-:S02]  /*2100*/  IADD3.X R31, PT, PT, R83, UR9, RZ, P2, !PT ;  /* 0x00000009531f7c10 */ /* 0x000fc400097fe4ff */
[----:B------:R-:W-:Y:S01]  /*2110*/  IADD3 R76, P2, PT, R86, UR5, RZ ;  /* 0x00000005564c7c10 */ /* 0x000fe2000ff5e0ff */
[C---:B---3--:R-:W-:Y:S01]  /*2120*/  FMUL R36, R40.reuse, R28 ;  /* 0x0000001c28247220 */ /* 0x048fe20000400000 */
[----:B------:R-:W-:Y:S01]  /*2130*/  FMUL R37, R40, R29 ;  /* 0x0000001d28257220 */ /* 0x000fe20000400000 */
[----:B------:R-:W-:Y:S01]  /*2140*/  IADD3.X R51, PT, PT, R79, UR9, RZ, P3, !PT ;  /* 0x000000094f337c10 */ /* 0x000fe20009ffe4ff */
[----:B------:R-:W3:Y:S01]  /*2150*/  LDG.E.U8 R57, desc[UR12][R30.64] ;  /* 0x0000000c1e397981 */ /* 0x000ee2000c1e1100 */
[----:B------:R-:W-:Y:S02]  /*2160*/  IADD3.X R77, PT, PT, R85, UR9, RZ, P2, !PT ;  /* 0x00000009554d7c10 */ /* 0x000fe400097fe4ff */
[----:B------:R-:W-:Y:S01]  /*2170*/  IADD3 R54, P2, PT, R90, UR5, RZ ;  /* 0x000000055a367c10 */ /* 0x000fe2000ff5e0ff */
[----:B------:R0:W5:Y:S01]  /*2180*/  LDG.E.U8 R59, desc[UR12][R50.64] ;  /* 0x0000000c323b7981 */ /* 0x000162000c1e1100 */
[----:B------:R-:W-:Y:S01]  /*2190*/  IADD3 R28, P3, PT, R88, UR5, RZ ;  /* 0x00000005581c7c10 */ /* 0x000fe2000ff7e0ff */
[----:B-1----:R-:W-:Y:S01]  /*21a0*/  FFMA2 R34, R130.F32x2.HI_LO, R40.F32x2.HI_LO, R34.F32x2.HI_LO ;  /* 0x0000002882227249 */ /* 0x002fe20000000022 */
[----:B------:R-:W-:Y:S01]  /*21b0*/  IADD3 R40, P4, PT, R82, UR5, RZ ;  /* 0x0000000552287c10 */ /* 0x000fe2000ff9e0ff */
[----:B------:R-:W3:Y:S01]  /*21c0*/  LDG.E.U8 R70, desc[UR12][R76.64] ;  /* 0x0000000c4c467981 */ /* 0x000ee2000c1e1100 */
[----:B------:R-:W-:-:S02]  /*21d0*/  IADD3.X R55, PT, PT, R89, UR9, RZ, P2, !PT ;  /* 0x0000000959377c10 */ /* 0x000fc400097fe4ff */
[----:B------:R-:W-:Y:S02]  /*21e0*/  IADD3.X R41, PT, PT, R81, UR9, RZ, P4, !PT ;  /* 0x0000000951297c10 */ /* 0x000fe4000a7fe4ff */
[----:B0-----:R-:W-:Y:S01]  /*21f0*/  IADD3 R50, P2, PT, R92, UR5, RZ ;  /* 0x000000055c327c10 */ /* 0x001fe2000ff5e0ff */
[----:B------:R-:W5:Y:S01]  /*2200*/  LDG.E.U8 R62, desc[UR12][R54.64] ;  /* 0x0000000c363e7981 */ /* 0x000f62000c1e1100 */
[----:B------:R-:W-:Y:S02]  /*2210*/  IADD3.X R29, PT, PT, R87, UR9, RZ, P3, !PT ;  /* 0x00000009571d7c10 */ /* 0x000fe40009ffe4ff */
[----:B------:R-:W-:Y:S01]  /*2220*/  IADD3.X R51, PT, PT, R91, UR9, RZ, P2, !PT ;  /* 0x000000095b337c10 */ /* 0x000fe200097fe4ff */
[----:B------:R0:W5:Y:S04]  /*2230*/  LDG.E.U8 R58, desc[UR12][R40.64] ;  /* 0x0000000c283a7981 */ /* 0x000168000c1e1100 */
[----:B------:R1:W5:Y:S01]  /*2240*/  LDG.E.U8 R71, desc[UR12][R28.64] ;  /* 0x0000000c1c477981 */ /* 0x000362000c1e1100 */
[----:B------:R-:W-:-:S03]  /*2250*/  IADD3 R30, P3, PT, R94, UR5, RZ ;  /* 0x000000055e1e7c10 */ /* 0x000fc6000ff7e0ff */
[----:B------:R4:W5:Y:S01]  /*2260*/  LDG.E.U8 R63, desc[UR12][R50.64] ;  /* 0x0000000c323f7981 */ /* 0x000962000c1e1100 */
[----:B0-----:R-:W-:-:S04]  /*2270*/  IADD3 R40, P2, PT, R96, UR5, RZ ;  /* 0x0000000560287c10 */ /* 0x001fc8000ff5e0ff */
[----:B------:R-:W-:Y:S02]  /*2280*/  IADD3.X R41, PT, PT, R95, UR9, RZ, P2, !PT ;  /* 0x000000095f297c10 */ /* 0x000fe400097fe4ff */
[----:B-1----:R-:W-:Y:S02]  /*2290*/  IADD3 R28, P2, PT, R98, UR5, RZ ;  /* 0x00000005621c7c10 */ /* 0x002fe4000ff5e0ff */
[----:B------:R-:W-:Y:S01]  /*22a0*/  IADD3.X R31, PT, PT, R93, UR9, RZ, P3, !PT ;  /* 0x000000095d1f7c10 */ /* 0x000fe20009ffe4ff */
[----:B------:R-:W5:Y:S01]  /*22b0*/  LDG.E.U8 R61, desc[UR12][R40.64] ;  /* 0x0000000c283d7981 */ /* 0x000f62000c1e1100 */
[----:B------:R-:W-:Y:S02]  /*22c0*/  IADD3.X R29, PT, PT, R97, UR9, RZ, P2, !PT ;  /* 0x00000009611d7c10 */ /* 0x000fe400097fe4ff */
[----:B------:R-:W-:Y:S01]  /*22d0*/  IADD3 R54, P2, PT, R100, UR5, RZ ;  /* 0x0000000564367c10 */ /* 0x000fe2000ff5e0ff */
[----:B------:R0:W5:Y:S03]  /*22e0*/  LDG.E.U8 R60, desc[UR12][R30.64] ;  /* 0x0000000c1e3c7981 */ /* 0x000166000c1e1100 */
[----:B------:R-:W-:Y:S01]  /*22f0*/  IADD3.X R55, PT, PT, R99, UR9, RZ, P2, !PT ;  /* 0x0000000963377c10 */ /* 0x000fe200097fe4ff */
[----:B------:R1:W5:Y:S01]  /*2300*/  LDG.E.U8 R76, desc[UR12][R28.64] ;  /* 0x0000000c1c4c7981 */ /* 0x000362000c1e1100 */
[----:B----4-:R-:W-:-:S04]  /*2310*/  IADD3 R50, P2, PT, R102, UR5, RZ ;  /* 0x0000000566327c10 */ /* 0x010fc8000ff5e0ff */
[----:B------:R-:W-:Y:S01]  /*2320*/  IADD3.X R51, PT, PT, R101, UR9, RZ, P2, !PT ;  /* 0x0000000965337c10 */ /* 0x000fe200097fe4ff */
[----:B------:R-:W4:Y:S01]  /*2330*/  LDG.E.U8 R55, desc[UR12][R54.64] ;  /* 0x0000000c36377981 */ /* 0x000f22000c1e1100 */
[----:B0-----:R-:W-:-:S03]  /*2340*/  IADD3 R30, P2, PT, R106, UR5, RZ ;  /* 0x000000056a1e7c10 */ /* 0x001fc6000ff5e0ff */
[----:B------:R-:W4:Y:S01]  /*2350*/  LDG.E.U8 R50, desc[UR12][R50.64] ;  /* 0x0000000c32327981 */ /* 0x000f22000c1e1100 */
[----:B------:R-:W-:Y:S02]  /*2360*/  IADD3.X R31, PT, PT, R105, UR9, RZ, P2, !PT ;  /* 0x00000009691f7c10 */ /* 0x000fe400097fe4ff */
[----:B------:R-:W-:-:S03]  /*2370*/  IADD3 R40, P2, PT, R104, UR5, RZ ;  /* 0x0000000568287c10 */ /* 0x000fc6000ff5e0ff */
[----:B------:R-:W4:Y:S01]  /*2380*/  LDG.E.U8 R30, desc[UR12][R30.64] ;  /* 0x0000000c1e1e7981 */ /* 0x000f22000c1e1100 */
[----:B------:R-:W-:Y:S02]  /*2390*/  IADD3.X R41, PT, PT, R103, UR9, RZ, P2, !PT ;  /* 0x0000000967297c10 */ /* 0x000fe400097fe4ff */
[----:B-1----:R-:W-:-:S03]  /*23a0*/  IADD3 R28, P2, PT, R108, UR5, RZ ;  /* 0x000000056c1c7c10 */ /* 0x002fc6000ff5e0ff */
[----:B------:R0:W4:Y:S01]  /*23b0*/  LDG.E.U8 R127, desc[UR12][R40.64] ;  /* 0x0000000c287f7981 */ /* 0x000122000c1e1100 */
[----:B------:R-:W-:-:S05]  /*23c0*/  IADD3.X R29, PT, PT, R107, UR9, RZ, P2, !PT ;  /* 0x000000096b1d7c10 */ /* 0x000fca00097fe4ff */
[----:B------:R-:W4:Y:S01]  /*23d0*/  LDG.E.U8 R77, desc[UR12][R28.64] ;  /* 0x0000000c1c4d7981 */ /* 0x000f22000c1e1100 */
[----:B------:R-:W-:Y:S01]  /*23e0*/  BAR.SYNC.DEFER_BLOCKING 0x0 ;  /* 0x0000000000007b1d */ /* 0x000fe20000010000 */
[----:B------:R-:W-:Y:S02]  /*23f0*/  F2FP.SATFINITE.E4M3.F32.PACK_AB_MERGE_C R42, R43, R42, RZ ;  /* 0x0000002a2b2a723e */ /* 0x000fe400048070ff */
[----:B------:R-:W-:Y:S02]  /*2400*/  F2FP.SATFINITE.E4M3.F32.PACK_AB_MERGE_C R44, R45, R44, RZ ;  /* 0x0000002c2d2c723e */ /* 0x000fe400048070ff */
[----:B------:R-:W-:Y:S02]  /*2410*/  F2FP.SATFINITE.E4M3.F32.PACK_AB_MERGE_C R46, R47, R46, RZ ;  /* 0x0000002e2f2e723e */ /* 0x000fe400048070ff */
[----:B------:R-:W-:Y:S02]  /*2420*/  F2FP.SATFINITE.E4M3.F32.PACK_AB_MERGE_C R43, R49, R48, RZ ;  /* 0x00000030312b723e */ /* 0x000fe400048070ff */
[----:B0-----:R-:W-:-:S02]  /*2430*/  F2FP.F16.E4M3.UNPACK_B R40, R42 ;  /* 0x0000002aff28723e */ /* 0x001fc400020006ff */
[----:B------:R-:W-:Y:S02]  /*2440*/  F2FP.F16.E4M3.UNPACK_B R41, R44 ;  /* 0x0000002cff29723e */ /* 0x000fe400020006ff */
[----:B------:R-:W-:Y:S02]  /*2450*/  F2FP.F16.E4M3.UNPACK_B R42, R46 ;  /* 0x0000002eff2a723e */ /* 0x000fe400020006ff */
[----:B------:R-:W-:Y:S01]  /*2460*/  F2FP.F16.E4M3.UNPACK_B R43, R43 ;  /* 0x0000002bff2b723e */ /* 0x000fe200020006ff */
[----:B------:R-:W0:Y:S08]  /*2470*/  MUFU.EX2 R52, R52 ;  /* 0x0000003400347308 */ /* 0x000e300000000800 */
[----:B------:R-:W1:Y:S01]  /*2480*/  MUFU.EX2 R53, R53 ;  /* 0x0000003500357308 */ /* 0x000e620000000800 */
[C---:B0-----:R-:W-:Y:S01]  /*2490*/  FMUL R24, R52.reuse, R24 ;  /* 0x0000001834187220 */ /* 0x041fe20000400000 */
[----:B------:R-:W-:Y:S01]  /*24a0*/  FMUL R25, R52, R25 ;  /* 0x0000001934197220 */ /* 0x000fe20000400000 */
[C---:B-1----:R-:W-:Y:S01]  /*24b0*/  FMUL R26, R53.reuse, R26 ;  /* 0x0000001a351a7220 */ /* 0x042fe20000400000 */
[----:B------:R-:W-:Y:S01]  /*24c0*/  FMUL R27, R53, R27 ;  /* 0x0000001b351b7220 */ /* 0x000fe20000400000 */
[----:B------:R-:W-:Y:S01]  /*24d0*/  FFMA2 R32, R128.F32x2.HI_LO, R52.F32x2.HI_LO, R32.F32x2.HI_LO ;  /* 0x0000003480207249 */ /* 0x000fe20000000020 */
[----:B--2---:R-:W-:Y:S04]  /*24e0*/  STS.U8 [R121+UR7+0x1000], R56 ;  /* 0x0010003879007988 */ /* 0x004fe80008000007 */
[----:B---3--:R-:W-:Y:S04]  /*24f0*/  STS.U8 [R121+UR7+0x1400], R70 ;  /* 0x0014004679007988 */ /* 0x008fe80008000007 */
[----:B-----5:R-:W-:Y:S04]  /*2500*/  STS.U8 [R121+UR7+0x1600], R62 ;  /* 0x0016003e79007988 */ /* 0x020fe80008000007 */
[----:B------:R-:W-:Y:S04]  /*2510*/  STS.U8 [R121+UR7+0x1200], R58 ;  /* 0x0012003a79007988 */ /* 0x000fe80008000007 */
[----:B------:R-:W-:Y:S04]  /*2520*/  STS.U8 [R121+UR7+0x1800], R60 ;  /* 0x0018003c79007988 */ /* 0x000fe80008000007 */
[----:B------:R-:W-:Y:S04]  /*2530*/  STS.U8 [R121+UR7+0x1a00], R76 ;  /* 0x001a004c79007988 */ /* 0x000fe80008000007 */
[----:B----4-:R-:W-:Y:S04]  /*2540*/  STS.U8 [R121+UR7+0x1c00], R50 ;  /* 0x001c003279007988 */ /* 0x010fe80008000007 */
        /* <DEDUP_REMOVED lines=8> */
[----:B------:R-:W-:Y:S01]  /*25d0*/  STS.U8 [R120+UR7+0x1f00], R77 ;  /* 0x001f004d78007988 */ /* 0x000fe20008000007 */
[----:B------:R-:W-:Y:S06]  /*25e0*/  BAR.SYNC.DEFER_BLOCKING 0x0 ;  /* 0x0000000000007b1d */ /* 0x000fec0000010000 */
[----:B------:R-:W0:Y:S02]  /*25f0*/  LDSM.16.M88.4 R28, [R119+0x1000] ;  /* 0x00100000771c783b */ /* 0x000e240000000200 */
[----:B------:R-:W-:Y:S06]  /*2600*/  BAR.SYNC.DEFER_BLOCKING 0x0 ;  /* 0x0000000000007b1d */ /* 0x000fec0000010000 */
[----:B------:R-:W-:Y:S02]  /*2610*/  STSM.16.M88.4 [R113+0x1000], R40 ;  /* 0x0010002871007844 */ /* 0x000fe40000000200 */
[----:B------:R-:W-:Y:S06]  /*2620*/  BAR.SYNC.DEFER_BLOCKING 0x0 ;  /* 0x0000000000007b1d */ /* 0x000fec0000010000 */
[----:B------:R-:W1:Y:S04]  /*2630*/  LDS.64 R54, [R112+UR7+0x1000] ;  /* 0x0010000770367984 */ /* 0x000e680008000a00 */
[----:B------:R-:W2:Y:S04]  /*2640*/  LDS.64 R56, [R112+UR7+0x1400] ;  /* 0x0014000770387984 */ /* 0x000ea80008000a00 */
[----:B------:R-:W3:Y:S04]  /*2650*/  LDS.64 R50, [R111+UR7+0x1000] ;  /* 0x001000076f327984 */ /* 0x000ee80008000a00 */
[----:B------:R-:W4:Y:S04]  /*2660*/  LDS.64 R48, [R111+UR7+0x1400] ;  /* 0x001400076f307984 */ /* 0x000f280008000a00 */
[----:B------:R-:W5:Y:S04]  /*2670*/  LDS.64 R62, [R112+UR7+0x1800] ;  /* 0x00180007703e7984 */ /* 0x000f680008000a00 */
[----:B------:R-:W5:Y:S04]  /*2680*/  LDS.64 R70, [R112+UR7+0x1c00] ;  /* 0x001c000770467984 */ /* 0x000f680008000a00 */
[----:B------:R-:W5:Y:S04]  /*2690*/  LDS.64 R58, [R111+UR7+0x1800] ;  /* 0x001800076f3a7984 */ /* 0x000f680008000a00 */
[----:B------:R-:W5:Y:S01]  /*26a0*/  LDS.64 R60, [R111+UR7+0x1c00] ;  /* 0x001c00076f3c7984 */ /* 0x000f620008000a00 */
[----:B0-----:R-:W-:-:S02]  /*26b0*/  F2FP.F16.E4M3.UNPACK_B R76, R28 ;  /* 0x0000001cff4c723e */ /* 0x001fc400020006ff */
[----:B------:R-:W-:Y:S01]  /*26c0*/  F2FP.F16.E4M3.UNPACK_B R77, R29 ;  /* 0x0000001dff4d723e */ /* 0x000fe200020006ff */
[----:B------:R-:W0:Y:S01]  /*26d0*/  LDS.64 R52, [R110+UR7+0x1400] ;  /* 0x001400076e347984 */ /* 0x000e220008000a00 */
[----:B-1----:R-:W-:Y:S02]  /*26e0*/  IMAD.MOV.U32 R44, RZ, RZ, R54 ;  /* 0x000000ffff2c7224 */ /* 0x002fe400078e0036 */
[----:B--2---:R-:W-:Y:S02]  /*26f0*/  IMAD.MOV.U32 R45, RZ, RZ, R56 ;  /* 0x000000ffff2d7224 */ /* 0x004fe400078e0038 */
[----:B---3--:R-:W-:Y:S02]  /*2700*/  IMAD.MOV.U32 R46, RZ, RZ, R50 ;  /* 0x000000ffff2e7224 */ /* 0x008fe400078e0032 */
[----:B----4-:R-:W-:Y:S02]  /*2710*/  IMAD.MOV.U32 R47, RZ, RZ, R48 ;  /* 0x000000ffff2f7224 */ /* 0x010fe400078e0030 */
[----:B-----5:R-:W-:-:S02]  /*2720*/  IMAD.MOV.U32 R40, RZ, RZ, R62 ;  /* 0x000000ffff287224 */ /* 0x020fc400078e003e */
[----:B------:R-:W-:Y:S02]  /*2730*/  IMAD.MOV.U32 R41, RZ, RZ, R70 ;  /* 0x000000ffff297224 */ /* 0x000fe400078e0046 */
[----:B------:R-:W-:Y:S02]  /*2740*/  IMAD.MOV.U32 R42, RZ, RZ, R58 ;  /* 0x000000ffff2a7224 */ /* 0x000fe400078e003a */
[----:B------:R-:W-:Y:S01]  /*2750*/  IMAD.MOV.U32 R43, RZ, RZ, R60 ;  /* 0x000000ffff2b7224 */ /* 0x000fe200078e003c */
[-C--:B------:R-:W-:Y:S01]  /*2760*/  HMMA.16816.F32 R36, R44, R76.reuse, R36 ;  /* 0x0000004c2c24723c */ /* 0x080fe20000001824 */
[----:B------:R-:W1:Y:S04]  /*2770*/  LDS.64 R44, [R109+UR7+0x1000] ;  /* 0x001000076d2c7984 */ /* 0x000e680008000a00 */
[----:B------:R-:W2:Y:S03]  /*2780*/  LDS.64 R46, [R109+UR7+0x1400] ;  /* 0x001400076d2e7984 */ /* 0x000ea60008000a00 */
[----:B------:R-:W-:Y:S01]  /*2790*/  HMMA.16816.F32 R24, R40, R76, R24 ;  /* 0x0000004c2818723c */ /* 0x000fe20000001818 */
[----:B------:R-:W-:-:S02]  /*27a0*/  F2FP.F16.E4M3.UNPACK_B R76, R28.H1 ;  /* 0x0000001cff4c723e */ /* 0x000fc400030006ff */
[----:B------:R-:W-:Y:S02]  /*27b0*/  F2FP.F16.E4M3.UNPACK_B R77, R29.H1 ;  /* 0x0000001dff4d723e */ /* 0x000fe400030006ff */
[----:B------:R-:W3:Y:S01]  /*27c0*/  LDS.64 R28, [R110+UR7+0x1000] ;  /* 0x001000076e1c7984 */ /* 0x000ee20008000a00 */
[----:B------:R-:W-:Y:S02]  /*27d0*/  IMAD.MOV.U32 R40, RZ, RZ, R55 ;  /* 0x000000ffff287224 */ /* 0x000fe400078e0037 */
[----:B------:R-:W-:Y:S01]  /*27e0*/  IMAD.MOV.U32 R41, RZ, RZ, R57 ;  /* 0x000000ffff297224 */ /* 0x000fe200078e0039 */
[----:B------:R-:W4:Y:S01]  /*27f0*/  LDS.64 R54, [R110+UR7+0x1800] ;  /* 0x001800076e367984 */ /* 0x000f220008000a00 */
[----:B------:R-:W-:Y:S02]  /*2800*/  IMAD.MOV.U32 R42, RZ, RZ, R51 ;  /* 0x000000ffff2a7224 */ /* 0x000fe400078e0033 */
[----:B------:R-:W-:Y:S01]  /*2810*/  IMAD.MOV.U32 R43, RZ, RZ, R49 ;  /* 0x000000ffff2b7224 */ /* 0x000fe200078e0031 */
[----:B------:R-:W5:Y:S04]  /*2820*/  LDS.64 R56, [R110+UR7+0x1c00] ;  /* 0x001c00076e387984 */ /* 0x000f680008000a00 */
[----:B------:R-:W5:Y:S04]  /*2830*/  LDS.64 R48, [R109+UR7+0x1800] ;  /* 0x001800076d307984 */ /* 0x000f680008000a00 */
[----:B------:R-:W5:Y:S01]  /*2840*/  LDS.64 R50, [R109+UR7+0x1c00] ;  /* 0x001c00076d327984 */ /* 0x000f620008000a00 */
[----:B------:R-:W-:Y:S01]  /*2850*/  HMMA.16816.F32 R36, R40, R76, R36 ;  /* 0x0000004c2824723c */ /* 0x000fe20000001824 */
[----:B------:R-:W-:-:S02]  /*2860*/  IMAD.MOV.U32 R40, RZ, RZ, R63 ;  /* 0x000000ffff287224 */ /* 0x000fc400078e003f */
[----:B------:R-:W-:Y:S02]  /*2870*/  IMAD.MOV.U32 R41, RZ, RZ, R71 ;  /* 0x000000ffff297224 */ /* 0x000fe400078e0047 */
[----:B------:R-:W-:Y:S02]  /*2880*/  IMAD.MOV.U32 R42, RZ, RZ, R59 ;  /* 0x000000ffff2a7224 */ /* 0x000fe400078e003b */
[----:B------:R-:W-:Y:S01]  /*2890*/  IMAD.MOV.U32 R43, RZ, RZ, R61 ;  /* 0x000000ffff2b7224 */ /* 0x000fe200078e003d */
[----:B------:R-:W-:-:S06]  /*28a0*/  F2FP.F16.E4M3.UNPACK_B R60, R30 ;  /* 0x0000001eff3c723e */ /* 0x000fcc00020006ff */
[----:B------:R-:W-:Y:S01]  /*28b0*/  HMMA.16816.F32 R24, R40, R76, R24 ;  /* 0x0000004c2818723c */ /* 0x000fe20000001818 */
[----:B0-----:R-:W-:Y:S01]  /*28c0*/  IMAD.MOV.U32 R41, RZ, RZ, R52 ;  /* 0x000000ffff297224 */ /* 0x001fe200078e0034 */
[----:B------:R-:W-:Y:S01]  /*28d0*/  F2FP.F16.E4M3.UNPACK_B R61, R31 ;  /* 0x0000001fff3d723e */ /* 0x000fe200020006ff */
[----:B-1----:R-:W-:Y:S02]  /*28e0*/  IMAD.MOV.U32 R42, RZ, RZ, R44 ;  /* 0x000000ffff2a7224 */ /* 0x002fe400078e002c */
[----:B--2---:R-:W-:Y:S02]  /*28f0*/  IMAD.MOV.U32 R43, RZ, RZ, R46 ;  /* 0x000000ffff2b7224 */ /* 0x004fe400078e002e */
[----:B---3--:R-:W-:-:S07]  /*2900*/  IMAD.MOV.U32 R40, RZ, RZ, R28 ;  /* 0x000000ffff287224 */ /* 0x008fce00078e001c */
[----:B------:R-:W-:Y:S01]  /*2910*/  HMMA.16816.F32 R36, R40, R60, R36 ;  /* 0x0000003c2824723c */ /* 0x000fe20000001824 */
[----:B----4-:R-:W-:Y:S02]  /*2920*/  IMAD.MOV.U32 R40, RZ, RZ, R54 ;  /* 0x000000ffff287224 */ /* 0x010fe400078e0036 */
[----:B-----5:R-:W-:Y:S02]  /*2930*/  IMAD.MOV.U32 R41, RZ, RZ, R56 ;  /* 0x000000ffff297224 */ /* 0x020fe400078e0038 */
[----:B------:R-:W-:Y:S02]  /*2940*/  IMAD.MOV.U32 R42, RZ, RZ, R48 ;  /* 0x000000ffff2a7224 */ /* 0x000fe400078e0030 */
[----:B------:R-:W-:Y:S01]  /*2950*/  IMAD.MOV.U32 R43, RZ, RZ, R50 ;  /* 0x000000ffff2b7224 */ /* 0x000fe200078e0032 */
[----:B------:R-:W-:Y:S01]  /*2960*/  F2FP.F16.E4M3.UNPACK_B R58, R30.H1 ;  /* 0x0000001eff3a723e */ /* 0x000fe200030006ff */
[----:B------:R-:W-:Y:S01]  /*2970*/  IMAD.MOV.U32 R28, RZ, RZ, R29 ;  /* 0x000000ffff1c7224 */ /* 0x000fe200078e001d */
[----:B------:R-:W-:-:S04]  /*2980*/  F2FP.F16.E4M3.UNPACK_B R59, R31.H1 ;  /* 0x0000001fff3b723e */ /* 0x000fc800030006ff */
[----:B------:R-:W-:Y:S01]  /*2990*/  HMMA.16816.F32 R24, R40, R60, R24 ;  /* 0x0000003c2818723c */ /* 0x000fe20000001818 */
[----:B------:R-:W-:Y:S02]  /*29a0*/  IMAD.MOV.U32 R29, RZ, RZ, R53 ;  /* 0x000000ffff1d7224 */ /* 0x000fe400078e0035 */
[----:B------:R-:W-:Y:S02]  /*29b0*/  IMAD.MOV.U32 R30, RZ, RZ, R45 ;  /* 0x000000ffff1e7224 */ /* 0x000fe400078e002d */
[----:B------:R-:W-:-:S07]  /*29c0*/  IMAD.MOV.U32 R31, RZ, RZ, R47 ;  /* 0x000000ffff1f7224 */ /* 0x000fce00078e002f */
[----:B------:R-:W-:Y:S01]  /*29d0*/  HMMA.16816.F32 R28, R28, R58, R36 ;  /* 0x0000003a1c1c723c */ /* 0x000fe20000001824 */
[----:B------:R-:W-:Y:S02]  /*29e0*/  IMAD.MOV.U32 R36, RZ, RZ, R55 ;  /* 0x000000ffff247224 */ /* 0x000fe400078e0037 */
[----:B------:R-:W-:Y:S02]  /*29f0*/  IMAD.MOV.U32 R37, RZ, RZ, R57 ;  /* 0x000000ffff257224 */ /* 0x000fe400078e0039 */
[----:B------:R-:W-:Y:S02]  /*2a00*/  IMAD.MOV.U32 R38, RZ, RZ, R49 ;  /* 0x000000ffff267224 */ /* 0x000fe400078e0031 */
[----:B------:R-:W-:Y:S01]  /*2a10*/  IMAD.MOV.U32 R39, RZ, RZ, R51 ;  /* 0x000000ffff277224 */ /* 0x000fe200078e0033 */
[----:B------:R-:W-:-:S06]  /*2a20*/  UIADD3 UR6, UPT, UPT, UR6, 0x40, URZ ;  /* 0x0000004006067890 */ /* 0x000fcc000fffe0ff */
[----:B------:R-:W-:Y:S01]  /*2a30*/  HMMA.16816.F32 R24, R36, R58, R24 ;  /* 0x0000003a2418723c */ /* 0x000fe20000001818 */
[----:B------:R-:W-:Y:S01]  /*2a40*/  UISETP.GE.AND UP0, UPT, UR6, UR16, UPT ;  /* 0x000000100600728c */ /* 0x000fe2000bf06270 */
[----:B------:R-:W-:Y:S02]  /*2a50*/  IMAD.MOV.U32 R76, RZ, RZ, R123 ;  /* 0x000000ffff4c7224 */ /* 0x000fe400078e007b */
[----:B------:R-:W-:Y:S02]  /*2a60*/  IMAD.MOV.U32 R77, RZ, RZ, R124 ;  /* 0x000000ffff4d7224 */ /* 0x000fe400078e007c */
[----:B------:R-:W-:Y:S02]  /*2a70*/  IMAD.MOV.U32 R70, RZ, RZ, R125 ;  /* 0x000000ffff467224 */ /* 0x000fe400078e007d */
[----:B------:R-:W-:Y:S02]  /*2a80*/  IMAD.MOV.U32 R71, RZ, RZ, R126 ;  /* 0x000000ffff477224 */ /* 0x000fe400078e007e */
[----:B------:R-:W-:-:S02]  /*2a90*/  IMAD.MOV.U32 R130, RZ, RZ, R34 ;  /* 0x000000ffff827224 */ /* 0x000fc400078e0022 */
[----:B------:R-:W-:Y:S02]  /*2aa0*/  IMAD.MOV.U32 R131, RZ, RZ, R35 ;  /* 0x000000ffff837224 */ /* 0x000fe400078e0023 */
[----:B------:R-:W-:Y:S02]  /*2ab0*/  IMAD.MOV.U32 R128, RZ, RZ, R32 ;  /* 0x000000ffff807224 */ /* 0x000fe400078e0020 */
[----:B------:R-:W-:Y:S01]  /*2ac0*/  IMAD.MOV.U32 R129, RZ, RZ, R33 ;  /* 0x000000ffff817224 */ /* 0x000fe200078e0021 */
[----:B------:R-:W-:Y:S02]  /*2ad0*/  ULEA UR5, UR11, UR5, 0x6 ;  /* 0x000000050b057291 */ /* 0x000fe4000f8e30ff */
[----:B------:R-:W-:Y:S01]  /*2ae0*/  ULEA UR4, UR14, UR4, 0x6 ;  /* 0x000000040e047291 */ /* 0x000fe2000f8e30ff */
[----:B------:R-:W-:Y:S11]  /*2af0*/  BRA.U !UP0, `(.L_x_1) ;  /* 0xffffffe508807547 */ /* 0x000ff6000b83ffff */
.L_x_0:
[----:B------:R-:W0:Y:S01]  /*2b00*/  S2R R0, SR_TID.X ;  /* 0x0000000000007919 */ /* 0x000e220000002100 */
[C---:B------:R-:W-:Y:S01]  /*2b10*/  FSETP.GT.AND P4, PT, |R130|.reuse, 8.50705917302346158658e+37, PT ;  /* 0x7e8000008200780b */ /* 0x040fe20003f84200 */
[----:B------:R-:W1:Y:S01]  /*2b20*/  S2UR UR5, SR_CgaCtaId ;  /* 0x00000000000579c3 */ /* 0x000e620000008800 */
[----:B------:R-:W-:Y:S01]  /*2b30*/  FSETP.GEU.AND P5, PT, |R130|, 1.175494350822287508e-38, PT ;  /* 0x008000008200780b */ /* 0x000fe20003fae200 */
[----:B------:R-:W-:Y:S01]  /*2b40*/  IMAD.MOV.U32 R20, RZ, RZ, R25 ;  /* 0x000000ffff147224 */ /* 0x000fe200078e0019 */
[----:B------:R-:W-:-:S05]  /*2b50*/  FSETP.GT.AND P3, PT, |R131|, 8.50705917302346158658e+37, PT ;  /* 0x7e8000008300780b */ /* 0x000fca0003f64200 */
[----:B------:R-:W-:Y:S01]  /*2b60*/  BAR.SYNC.DEFER_BLOCKING 0x0 ;  /* 0x0000000000007b1d */ /* 0x000fe20000010000 */
[----:B------:R-:W-:Y:S02]  /*2b70*/  FSETP.GEU.AND P6, PT, R130, 1.175494350822287508e-38, PT ;  /* 0x008000008200780b */ /* 0x000fe40003fce000 */
[C---:B------:R-:W-:Y:S02]  /*2b80*/  FSETP.GEU.AND P2, PT, |R131|.reuse, 1.175494350822287508e-38, PT ;  /* 0x008000008300780b */ /* 0x040fe40003f4e200 */
[----:B------:R-:W-:Y:S01]  /*2b90*/  FSETP.GEU.AND P1, PT, R131, 1.175494350822287508e-38, PT ;  /* 0x008000008300780b */ /* 0x000fe20003f2e000 */
[----:B------:R-:W-:Y:S01]  /*2ba0*/  UMOV UR4, 0x400 ;  /* 0x0000040000047882 */ /* 0x000fe20000000000 */
[----:B------:R-:W-:Y:S01]  /*2bb0*/  FSEL R8, RZ, -23, P6 ;  /* 0xc1b80000ff087808 */ /* 0x000fe20003000000 */
[----:B------:R-:W-:Y:S01]  /*2bc0*/  @P4 FMUL R29, R29, 0.25 ;  /* 0x3e8000001d1d4820 */ /* 0x000fe20000400000 */
[----:B------:R-:W-:Y:S01]  /*2bd0*/  @P4 FMUL R28, R28, 0.25 ;  /* 0x3e8000001c1c4820 */ /* 0x000fe20000400000 */
[----:B------:R-:W-:Y:S01]  /*2be0*/  FSEL R10, RZ, -23, P1 ;  /* 0xc1b80000ff0a7808 */ /* 0x000fe20000800000 */
[----:B------:R-:W2:Y:S01]  /*2bf0*/  LDC.64 R36, c[0x0][0x3a0] ;  /* 0x0000e800ff247b82 */ /* 0x000ea20000000a00 */
[----:B------:R-:W-:Y:S01]  /*2c00*/  @!P5 FMUL R29, R29, 16777216 ;  /* 0x4b8000001d1dd820 */ /* 0x000fe20000400000 */
[----:B------:R-:W-:Y:S01]  /*2c10*/  @!P5 FMUL R28, R28, 16777216 ;  /* 0x4b8000001c1cd820 */ /* 0x000fe20000400000 */
[----:B------:R-:W-:Y:S01]  /*2c20*/  @P3 FMUL R31, R31, 0.25 ;  /* 0x3e8000001f1f3820 */ /* 0x000fe20000400000 */
[----:B------:R-:W-:-:S03]  /*2c30*/  @P3 FMUL R30, R30, 0.25 ;  /* 0x3e8000001e1e3820 */ /* 0x000fc60000400000 */
[----:B------:R-:W-:Y:S01]  /*2c40*/  @!P2 FMUL R31, R31, 16777216 ;  /* 0x4b8000001f1fa820 */ /* 0x000fe20000400000 */
[----:B------:R-:W-:Y:S01]  /*2c50*/  @!P2 FMUL R30, R30, 16777216 ;  /* 0x4b8000001e1ea820 */ /* 0x000fe20000400000 */
[----:B-1----:R-:W-:Y:S01]  /*2c60*/  ULEA UR6, UR5, UR4, 0x18 ;  /* 0x0000000405067291 */ /* 0x002fe2000f8ec0ff */
[----:B------:R-:W1:Y:S01]  /*2c70*/  LDCU.64 UR4, c[0x0][0x3e0] ;  /* 0x00007c00ff0477ac */ /* 0x000e620008000a00 */
[C---:B0-----:R-:W-:Y:S01]  /*2c80*/  IMAD.SHL.U32 R3, R0.reuse, 0x2, RZ ;  /* 0x0000000200037824 */ /* 0x041fe200078e00ff */
[----:B------:R-:W-:Y:S01]  /*2c90*/  SHF.R.U32.HI R6, RZ, 0x5, R0 ;  /* 0x00000005ff067819 */ /* 0x000fe20000011600 */
[C---:B------:R-:W-:Y:S01]  /*2ca0*/  IMAD.SHL.U32 R4, R0.reuse, 0x20, RZ ;  /* 0x0000002000047824 */ /* 0x040fe200078e00ff */
[C---:B------:R-:W-:Y:S02]  /*2cb0*/  LOP3.LUT R7, R0.reuse, 0x3f, RZ, 0xc0, !PT ;  /* 0x0000003f00077812 */ /* 0x040fe400078ec0ff */
[----:B------:R-:W-:Y:S02]  /*2cc0*/  LOP3.LUT R3, R3, 0x100, RZ, 0xc0, !PT ;  /* 0x0000010003037812 */ /* 0x000fe400078ec0ff */
[----:B------:R-:W-:-:S02]  /*2cd0*/  LOP3.LUT R2, R0, 0x18, RZ, 0xc0, !PT ;  /* 0x0000001800027812 */ /* 0x000fc400078ec0ff */
[----:B------:R-:W-:Y:S02]  /*2ce0*/  LOP3.LUT R4, R3, 0x60, R4, 0xf8, !PT ;  /* 0x0000006003047812 */ /* 0x000fe400078ef804 */
[----:B------:R-:W-:Y:S01]  /*2cf0*/  SGXT.U32 R3, R6, 0x2 ;  /* 0x000000020603781a */ /* 0x000fe20000000000 */
[----:B------:R-:W-:Y:S01]  /*2d00*/  IMAD R6, R2, 0x10, R7 ;  /* 0x0000001002067824 */ /* 0x000fe200078e0207 */
[----:B------:R-:W-:Y:S01]  /*2d10*/  LOP3.LUT R5, R0, 0xc0, RZ, 0xc0, !PT ;  /* 0x000000c000057812 */ /* 0x000fe200078ec0ff */
[----:B-1----:R-:W-:Y:S01]  /*2d20*/  UIMAD UR4, UR8, UR4, URZ ;  /* 0x00000004080472a4 */ /* 0x002fe2000f8e02ff */
[----:B------:R-:W-:Y:S01]  /*2d30*/  LOP3.LUT R3, R3, 0x1c, R0, 0xf8, !PT ;  /* 0x0000001c03037812 */ /* 0x000fe200078ef800 */
[----:B------:R-:W-:Y:S01]  /*2d40*/  IMAD.SHL.U32 R6, R6, 0x4, RZ ;  /* 0x0000000406067824 */ /* 0x000fe200078e00ff */
[----:B------:R-:W-:Y:S02]  /*2d50*/  SHF.R.U32.HI R5, RZ, 0x1, R5 ;  /* 0x00000001ff057819 */ /* 0x000fe40000011605 */
[----:B------:R-:W-:Y:S01]  /*2d60*/  LOP3.LUT R33, R4, R3, RZ, 0xfc, !PT ;  /* 0x0000000304217212 */ /* 0x000fe200078efcff */
[----:B------:R-:W-:Y:S01]  /*2d70*/  FMUL R4, R129, 8388608 ;  /* 0x4b00000081047820 */ /* 0x000fe20000400000 */
[----:B------:R-:W-:Y:S01]  /*2d80*/  LOP3.LUT R3, R6, R5, RZ, 0x3c, !PT ;  /* 0x0000000506037212 */ /* 0x000fe200078e3cff */
[----:B------:R-:W-:Y:S01]  /*2d90*/  FMUL R6, R130, 8388608 ;  /* 0x4b00000082067820 */ /* 0x000fe20000400000 */
[----:B------:R-:W-:Y:S01]  /*2da0*/  FMUL R5, R131, 8388608 ;  /* 0x4b00000083057820 */ /* 0x000fe20000400000 */
[----:B------:R-:W-:-:S03]  /*2db0*/  LOP3.LUT R7, R0, 0xff, RZ, 0xc0, !PT ;  /* 0x000000ff00077812 */ /* 0x000fc600078ec0ff */
[----:B------:R-:W-:Y:S01]  /*2dc0*/  FSEL R6, R6, R130, !P6 ;  /* 0x0000008206067208 */ /* 0x000fe20007000000 */
[----:B------:R-:W-:Y:S01]  /*2dd0*/  @P4 FMUL R130, R130, 0.25 ;  /* 0x3e80000082824820 */ /* 0x000fe20000400000 */
[----:B------:R-:W-:Y:S02]  /*2de0*/  FSETP.GT.AND P6, PT, |R129|, 8.50705917302346158658e+37, PT ;  /* 0x7e8000008100780b */ /* 0x000fe40003fc4200 */
[----:B------:R-:W-:Y:S01]  /*2df0*/  FSEL R5, R5, R131, !P1 ;  /* 0x0000008305057208 */ /* 0x000fe20004800000 */
[----:B------:R-:W-:Y:S01]  /*2e00*/  @!P5 FMUL R130, R130, 16777216 ;  /* 0x4b8000008282d820 */ /* 0x000fe20000400000 */
[----:B------:R-:W-:Y:S01]  /*2e10*/  @P3 FMUL R131, R131, 0.25 ;  /* 0x3e80000083833820 */ /* 0x000fe20000400000 */
[----:B------:R-:W-:Y:S01]  /*2e20*/  FSETP.GEU.AND P5, PT, |R129|, 1.175494350822287508e-38, PT ;  /* 0x008000008100780b */ /* 0x000fe20003fae200 */
[----:B------:R-:W-:Y:S01]  /*2e30*/  VIADD R9, R6, 0xc0cafb0d ;  /* 0xc0cafb0d06097836 */ /* 0x000fe20000000000 */
[----:B------:R-:W0:Y:S01]  /*2e40*/  MUFU.RCP R12, R130 ;  /* 0x00000082000c7308 */ /* 0x000e220000001000 */
[C---:B------:R-:W-:Y:S01]  /*2e50*/  FSETP.GT.AND P3, PT, |R128|.reuse, 8.50705917302346158658e+37, PT ;  /* 0x7e8000008000780b */ /* 0x040fe20003f64200 */
[----:B------:R-:W-:Y:S01]  /*2e60*/  @!P2 FMUL R131, R131, 16777216 ;  /* 0x4b8000008383a820 */ /* 0x000fe20000400000 */
[----:B------:R-:W-:Y:S01]  /*2e70*/  FSETP.GEU.AND P4, PT, R129, 1.175494350822287508e-38, PT ;  /* 0x008000008100780b */ /* 0x000fe20003f8e000 */
[----:B------:R-:W-:Y:S01]  /*2e80*/  VIADD R11, R5, 0xc0cafb0d ;  /* 0xc0cafb0d050b7836 */ /* 0x000fe20000000000 */
[----:B------:R-:W-:Y:S01]  /*2e90*/  FSETP.GEU.AND P2, PT, |R128|, 1.175494350822287508e-38, PT ;  /* 0x008000008000780b */ /* 0x000fe20003f4e200 */
[----:B------:R-:W-:Y:S01]  /*2ea0*/  @P6 FMUL R27, R27, 0.25 ;  /* 0x3e8000001b1b6820 */ /* 0x000fe20000400000 */
[----:B------:R-:W-:Y:S01]  /*2eb0*/  ISETP.GE.U32.AND P0, PT, R7, 0x20, PT ;  /* 0x000000200700780c */ /* 0x000fe20003f06070 */
[----:B------:R-:W1:Y:S01]  /*2ec0*/  MUFU.RCP R13, R131 ;  /* 0x00000083000d7308 */ /* 0x000e620000001000 */
[----:B------:R-:W-:Y:S01]  /*2ed0*/  FSEL R4, R4, R129, !P4 ;  /* 0x0000008104047208 */ /* 0x000fe20006000000 */
[C---:B------:R-:W-:Y:S01]  /*2ee0*/  FMUL R7, R128.reuse, 8388608 ;  /* 0x4b00000080077820 */ /* 0x040fe20000400000 */
[----:B------:R-:W-:Y:S01]  /*2ef0*/  @P6 FMUL R129, R129, 0.25 ;  /* 0x3e80000081816820 */ /* 0x000fe20000400000 */
[----:B------:R-:W-:Y:S01]  /*2f00*/  FSETP.GEU.AND P1, PT, R128, 1.175494350822287508e-38, PT ;  /* 0x008000008000780b */ /* 0x000fe20003f2e000 */
[----:B------:R-:W-:Y:S01]  /*2f10*/  @P6 FMUL R26, R26, 0.25 ;  /* 0x3e8000001a1a6820 */ /* 0x000fe20000400000 */
[----:B------:R-:W-:Y:S01]  /*2f20*/  LOP3.LUT R9, R9, 0xff800000, RZ, 0xc0, !PT ;  /* 0xff80000009097812 */ /* 0x000fe200078ec0ff */
[----:B------:R-:W-:Y:S01]  /*2f30*/  @!P5 FMUL R129, R129, 16777216 ;  /* 0x4b8000008181d820 */ /* 0x000fe20000400000 */
[----:B------:R-:W-:Y:S01]  /*2f40*/  FSEL R7, R7, R128, !P1 ;  /* 0x0000008007077208 */ /* 0x000fe20004800000 */
[----:B------:R-:W-:Y:S01]  /*2f50*/  @P3 FMUL R128, R128, 0.25 ;  /* 0x3e80000080803820 */ /* 0x000fe20000400000 */
[C---:B0-----:R-:W-:Y:S01]  /*2f60*/  FMUL R16, R12.reuse, R29 ;  /* 0x0000001d0c107220 */ /* 0x041fe20000400000 */
[----:B------:R-:W0:Y:S01]  /*2f70*/  MUFU.RCP R14, R129 ;  /* 0x00000081000e7308 */ /* 0x000e220000001000 */
[----:B------:R-:W-:Y:S01]  /*2f80*/  FMUL R19, R12, R28 ;  /* 0x0000001c0c137220 */ /* 0x000fe20000400000 */
[----:B------:R-:W-:Y:S01]  /*2f90*/  @!P2 FMUL R128, R128, 16777216 ;  /* 0x4b8000008080a820 */ /* 0x000fe20000400000 */
[----:B------:R-:W-:Y:S01]  /*2fa0*/  LOP3.LUT R12, R11, 0xff800000, RZ, 0xc0, !PT ;  /* 0xff8000000b0c7812 */ /* 0x000fe200078ec0ff */
[----:B------:R-:W-:Y:S01]  /*2fb0*/  @!P5 FMUL R27, R27, 16777216 ;  /* 0x4b8000001b1bd820 */ /* 0x000fe20000400000 */
[----:B------:R-:W-:Y:S01]  /*2fc0*/  I2FP.F32.S32 R11, R9 ;  /* 0x00000009000b7245 */ /* 0x000fe20000201400 */
[C---:B-1----:R-:W-:Y:S01]  /*2fd0*/  FMUL R22, R13.reuse, R31 ;  /* 0x0000001f0d167220 */ /* 0x042fe20000400000 */
[----:B------:R-:W-:Y:S01]  /*2fe0*/  FMUL R25, R13, R30 ;  /* 0x0000001e0d197220 */ /* 0x000fe20000400000 */
[----:B------:R-:W1:Y:S01]  /*2ff0*/  MUFU.RCP R15, R128 ;  /* 0x00000080000f7308 */ /* 0x000e620000001000 */
[----:B------:R-:W-:Y:S01]  /*3000*/  I2FP.F32.S32 R13, R12 ;  /* 0x0000000c000d7245 */ /* 0x000fe20000201400 */
[----:B------:R-:W-:Y:S01]  /*3010*/  @!P5 FMUL R26, R26, 16777216 ;  /* 0x4b8000001a1ad820 */ /* 0x000fe20000400000 */
[----:B------:R-:W-:Y:S01]  /*3020*/  FFMA.FTZ R8, R11, 1.1920928955078125e-07, R8 ;  /* 0x340000000b087823 */ /* 0x000fe20000010008 */
[----:B------:R-:W-:Y:S01]  /*3030*/  @P3 FMUL R24, R24, 0.25 ;  /* 0x3e80000018183820 */ /* 0x000fe20000400000 */
[----:B------:R-:W-:-:S02]  /*3040*/  VIADD R11, R4, 0xc0cafb0d ;  /* 0xc0cafb0d040b7836 */ /* 0x000fc40000000000 */
[----:B------:R-:W-:Y:S01]  /*3050*/  FFMA.FTZ R13, R13, 1.1920928955078125e-07, R10 ;  /* 0x340000000d0d7823 */ /* 0x000fe2000001000a */
[----:B------:R-:W-:Y:S02]  /*3060*/  VIADD R10, R7, 0xc0cafb0d ;  /* 0xc0cafb0d070a7836 */ /* 0x000fe40000000000 */
[----:B------:R-:W-:Y:S01]  /*3070*/  @P3 FMUL R20, R20, 0.25 ;  /* 0x3e80000014143820 */ /* 0x000fe20000400000 */
[C---:B0-----:R-:W-:Y:S01]  /*3080*/  FMUL R18, R14.reuse, R27 ;  /* 0x0000001b0e127220 */ /* 0x041fe20000400000 */
[----:B------:R-:W-:Y:S01]  /*3090*/  FMUL R21, R14, R26 ;  /* 0x0000001a0e157220 */ /* 0x000fe20000400000 */
[----:B------:R-:W-:Y:S01]  /*30a0*/  @!P2 FMUL R24, R24, 16777216 ;  /* 0x4b8000001818a820 */ /* 0x000fe20000400000 */
[----:B------:R-:W-:Y:S01]  /*30b0*/  LOP3.LUT R14, R10, 0xff800000, RZ, 0xc0, !PT ;  /* 0xff8000000a0e7812 */ /* 0x000fe200078ec0ff */
[----:B------:R-:W-:Y:S01]  /*30c0*/  @!P2 FMUL R20, R20, 16777216 ;  /* 0x4b8000001414a820 */ /* 0x000fe20000400000 */
[----:B------:R-:W-:Y:S01]  /*30d0*/  LOP3.LUT R17, R11, 0xff800000, RZ, 0xc0, !PT ;  /* 0xff8000000b117812 */ /* 0x000fe200078ec0ff */
[----:B------:R-:W-:Y:S01]  /*30e0*/  IMAD.IADD R9, R6, 0x1, -R9 ;  /* 0x0000000106097824 */ /* 0x000fe200078e0a09 */
[----:B------:R-:W-:Y:S01]  /*30f0*/  FSEL R10, RZ, -23, P1 ;  /* 0xc1b80000ff0a7808 */ /* 0x000fe20000800000 */
[C---:B-1----:R-:W-:Y:S01]  /*3100*/  FMUL R23, R15.reuse, R24 ;  /* 0x000000180f177220 */ /* 0x042fe20000400000 */
[----:B------:R-:W-:Y:S01]  /*3110*/  I2FP.F32.S32 R11, R14 ;  /* 0x0000000e000b7245 */ /* 0x000fe20000201400 */
[----:B------:R-:W-:Y:S01]  /*3120*/  FMUL R20, R15, R20 ;  /* 0x000000140f147220 */ /* 0x000fe20000400000 */
[----:B------:R-:W-:Y:S01]  /*3130*/  F2FP.SATFINITE.E4M3.F32.PACK_AB_MERGE_C R24, R16, R19, RZ ;  /* 0x000000131018723e */ /* 0x000fe200048070ff */
[----:B------:R-:W-:Y:S01]  /*3140*/  IMAD.IADD R12, R5, 0x1, -R12 ;  /* 0x00000001050c7824 */ /* 0x000fe200078e0a0c */
[----:B------:R-:W-:Y:S01]  /*3150*/  F2FP.SATFINITE.E4M3.F32.PACK_AB_MERGE_C R22, R22, R25, RZ ;  /* 0x000000191616723e */ /* 0x000fe200048070ff */
[----:B------:R-:W-:Y:S01]  /*3160*/  FFMA.FTZ R15, R11, 1.1920928955078125e-07, R10 ;  /* 0x340000000b0f7823 */ /* 0x000fe2000001000a */
[----:B------:R-:W-:Y:S01]  /*3170*/  LOP3.LUT R10, R24, 0xffff, RZ, 0xc0, !PT ;  /* 0x0000ffff180a7812 */ /* 0x000fe200078ec0ff */
[----:B------:R-:W-:Y:S01]  /*3180*/  IMAD.MOV.U32 R27, RZ, RZ, 0x3dc6b27f ;  /* 0x3dc6b27fff1b7424 */ /* 0x000fe200078e00ff */
[----:B------:R-:W-:Y:S01]  /*3190*/  LOP3.LUT R11, R22, 0xffff, RZ, 0xc0, !PT ;  /* 0x0000ffff160b7812 */ /* 0x000fe200078ec0ff */
[----:B------:R-:W-:Y:S01]  /*31a0*/  FADD R9, R9, -1 ;  /* 0xbf80000009097421 */ /* 0x000fe20000000000 */
[----:B------:R-:W-:Y:S01]  /*31b0*/  F2FP.SATFINITE.E4M3.F32.PACK_AB_MERGE_C R20, R20, R23, RZ ;  /* 0x000000171414723e */ /* 0x000fe200048070ff */
[----:B------:R-:W-:Y:S01]  /*31c0*/  FADD R12, R12, -1 ;  /* 0xbf8000000c0c7421 */ /* 0x000fe20000000000 */
[----:B------:R-:W-:Y:S01]  /*31d0*/  SHF.R.U32.HI R10, RZ, 0x8, R10 ;  /* 0x00000008ff0a7819 */ /* 0x000fe2000001160a */
[----:B------:R-:W-:Y:S01]  /*31e0*/  STS.U8 [R33+UR6], R24 ;  /* 0x0000001821007988 */ /* 0x000fe20008000006 */
[----:B------:R-:W-:Y:S01]  /*31f0*/  LOP3.LUT R23, R33, 0x20, RZ, 0x3c, !PT ;  /* 0x0000002021177812 */ /* 0x000fe200078e3cff */
[----:B------:R-:W-:Y:S01]  /*3200*/  IMAD.IADD R14, R7, 0x1, -R14 ;  /* 0x00000001070e7824 */ /* 0x000fe200078e0a0e */
[----:B------:R-:W-:Y:S01]  /*3210*/  SHF.R.U32.HI R11, RZ, 0x8, R11 ;  /* 0x00000008ff0b7819 */ /* 0x000fe2000001160b */
[----:B------:R0:W-:Y:S01]  /*3220*/  STS.U8 [R33+UR6+0x80], R10 ;  /* 0x0000800a21007988 */ /* 0x0001e20008000006 */
[----:B------:R-:W-:Y:S01]  /*3230*/  FSEL R16, RZ, -23, P4 ;  /* 0xc1b80000ff107808 */ /* 0x000fe20002000000 */
[----:B------:R-:W-:Y:S01]  /*3240*/  FADD R14, R14, -1 ;  /* 0xbf8000000e0e7421 */ /* 0x000fe20000000000 */
[----:B------:R-:W-:Y:S01]  /*3250*/  I2FP.F32.S32 R19, R17 ;  /* 0x0000001100137245 */ /* 0x000fe20000201400 */
[----:B------:R1:W-:Y:S01]  /*3260*/  STS.U8 [R23+UR6+0x280], R11 ;  /* 0x0002800b17007988 */ /* 0x0003e20008000006 */
[----:B------:R-:W-:Y:S01]  /*3270*/  F2FP.SATFINITE.E4M3.F32.PACK_AB_MERGE_C R21, R18, R21, RZ ;  /* 0x000000151215723e */ /* 0x000fe200048070ff */
[----:B------:R-:W-:Y:S01]  /*3280*/  IMAD.IADD R17, R4, 0x1, -R17 ;  /* 0x0000000104117824 */ /* 0x000fe200078e0a11 */
[----:B------:R-:W-:Y:S01]  /*3290*/  LOP3.LUT R18, R20, 0xffff, RZ, 0xc0, !PT ;  /* 0x0000ffff14127812 */ /* 0x000fe200078ec0ff */
[----:B------:R-:W-:Y:S01]  /*32a0*/  FFMA.FTZ R16, R19, 1.1920928955078125e-07, R16 ;  /* 0x3400000013107823 */ /* 0x000fe20000010010 */
[----:B------:R-:W-:Y:S01]  /*32b0*/  LOP3.LUT R19, R21, 0xffff, RZ, 0xc0, !PT ;  /* 0x0000ffff15137812 */ /* 0x000fe200078ec0ff */
[-C--:B0-----:R-:W-:Y:S01]  /*32c0*/  FFMA.FTZ R10, R9, R27.reuse, -0.16845393180847167969 ;  /* 0xbe2c7f30090a7423 */ /* 0x081fe2000001001b */
[----:B------:R-:W-:Y:S01]  /*32d0*/  LOP3.LUT R25, R33, 0x40, RZ, 0x3c, !PT ;  /* 0x0000004021197812 */ /* 0x000fe200078e3cff */
[----:B------:R-:W-:Y:S01]  /*32e0*/  STS.U8 [R23+UR6+0x200], R22 ;  /* 0x0002001617007988 */ /* 0x000fe20008000006 */
[----:B------:R-:W-:Y:S01]  /*32f0*/  SHF.R.U32.HI R18, RZ, 0x8, R18 ;  /* 0x00000008ff127819 */ /* 0x000fe20000011612 */
[C---:B-1----:R-:W-:Y:S01]  /*3300*/  FFMA.FTZ R11, R12.reuse, R27, -0.16845393180847167969 ;  /* 0xbe2c7f300c0b7423 */ /* 0x042fe2000001001b */
[----:B------:R-:W-:Y:S01]  /*3310*/  FFMA.FTZ R10, R9, R10, 0.1716887056827545166 ;  /* 0x3e2fcf2a090a7423 */ /* 0x000fe2000001000a */
[----:B------:R-:W-:Y:S01]  /*3320*/  LOP3.LUT R26, R33, 0x60, RZ, 0x3c, !PT ;  /* 0x00000060211a7812 */ /* 0x000fe200078e3cff */
[----:B------:R-:W-:Y:S01]  /*3330*/  STS.U8 [R25+UR6+0x400], R20 ;  /* 0x0004001419007988 */ /* 0x000fe20008000006 */
[C---:B------:R-:W-:Y:S01]  /*3340*/  FFMA.FTZ R11, R12.reuse, R11, 0.1716887056827545166 ;  /* 0x3e2fcf2a0c0b7423 */ /* 0x040fe2000001000b */
[----:B------:R-:W-:Y:S01]  /*3350*/  SHF.R.U32.HI R19, RZ, 0x8, R19 ;  /* 0x00000008ff137819 */ /* 0x000fe20000011613 */
[C---:B------:R-:W-:Y:S01]  /*3360*/  FFMA.FTZ R10, R9.reuse, R10, -0.17900948226451873779 ;  /* 0xbe374e43090a7423 */ /* 0x040fe2000001000a */
[----:B------:R0:W-:Y:S01]  /*3370*/  STS.U8 [R25+UR6+0x480], R18 ;  /* 0x0004801219007988 */ /* 0x0001e20008000006 */
[C---:B------:R-:W-:Y:S01]  /*3380*/  FFMA.FTZ R11, R12.reuse, R11, -0.17900948226451873779 ;  /* 0xbe374e430c0b7423 */ /* 0x040fe2000001000b */
[----:B------:R-:W1:Y:S01]  /*3390*/  LDC R30, c[0x0][0x3e8] ;  /* 0x0000fa00ff1e7b82 */ /* 0x000e620000000800 */
[C---:B------:R-:W-:Y:S01]  /*33a0*/  FFMA.FTZ R10, R9.reuse, R10, 0.20512372255325317383 ;  /* 0x3e520bf4090a7423 */ /* 0x040fe2000001000a */
[----:B------:R3:W-:Y:S01]  /*33b0*/  STS.U8 [R26+UR6+0x680], R19 ;  /* 0x000680131a007988 */ /* 0x0007e20008000006 */
[----:B------:R-:W-:Y:S01]  /*33c0*/  FFMA.FTZ R11, R12, R11, 0.20512372255325317383 ;  /* 0x3e520bf40c0b7423 */ /* 0x000fe2000001000b */
[----:B------:R-:W-:Y:S01]  /*33d0*/  ISETP.GE.U32.AND P2, PT, R6, 0x7f800000, PT ;  /* 0x7f8000000600780c */ /* 0x000fe20003f46070 */
[----:B------:R-:W-:Y:S01]  /*33e0*/  FFMA.FTZ R10, R9, R10, -0.24046532809734344482 ;  /* 0xbe763c8b090a7423 */ /* 0x000fe2000001000a */
[----:B------:R4:W-:Y:S01]  /*33f0*/  STS.U8 [R26+UR6+0x600], R21 ;  /* 0x000600151a007988 */ /* 0x0009e20008000006 */
[----:B------:R-:W-:Y:S01]  /*3400*/  FFMA.FTZ R11, R12, R11, -0.24046532809734344482 ;  /* 0xbe763c8b0c0b7423 */ /* 0x000fe2000001000b */
[----:B0-----:R-:W-:Y:S01]  /*3410*/  FADD R18, R17, -1 ;  /* 0xbf80000011127421 */ /* 0x001fe20000000000 */
[----:B------:R-:W-:Y:S01]  /*3420*/  FFMA.FTZ R17, R14, R27, -0.16845393180847167969 ;  /* 0xbe2c7f300e117423 */ /* 0x000fe2000001001b */
[C---:B------:R-:W-:Y:S01]  /*3430*/  FFMA.FTZ R10, R9.reuse, R10, 0.28857114911079406738 ;  /* 0x3e93bf99090a7423 */ /* 0x040fe2000001000a */
[----:B------:R-:W-:Y:S01]  /*3440*/  FFMA.FTZ R11, R12, R11, 0.28857114911079406738 ;  /* 0x3e93bf990c0b7423 */ /* 0x000fe2000001000b */
[----:B---3--:R-:W-:Y:S01]  /*3450*/  FFMA.FTZ R19, R18, R27, -0.16845393180847167969 ;  /* 0xbe2c7f3012137423 */ /* 0x008fe2000001001b */
[----:B------:R-:W-:Y:S01]  /*3460*/  FFMA.FTZ R17, R14, R17, 0.1716887056827545166 ;  /* 0x3e2fcf2a0e117423 */ /* 0x000fe20000010011 */
[C---:B------:R-:W-:Y:S01]  /*3470*/  FFMA.FTZ R10, R9.reuse, R10, -0.36067417263984680176 ;  /* 0xbeb8aa49090a7423 */ /* 0x040fe2000001000a */
[----:B------:R-:W-:Y:S01]  /*3480*/  BAR.SYNC.DEFER_BLOCKING 0x0 ;  /* 0x0000000000007b1d */ /* 0x000fe20000010000 */
[----:B------:R-:W-:Y:S01]  /*3490*/  FFMA.FTZ R19, R18, R19, 0.1716887056827545166 ;  /* 0x3e2fcf2a12137423 */ /* 0x000fe20000010013 */
[----:B------:R-:W-:Y:S01]  /*34a0*/  FFMA.FTZ R11, R12, R11, -0.36067417263984680176 ;  /* 0xbeb8aa490c0b7423 */ /* 0x000fe2000001000b */
[----:B------:R-:W-:Y:S01]  /*34b0*/  FFMA.FTZ R17, R14, R17, -0.17900948226451873779 ;  /* 0xbe374e430e117423 */ /* 0x000fe20000010011 */
[C---:B------:R-:W-:Y:S01]  /*34c0*/  FFMA.FTZ R10, R9.reuse, R10, 0.48089820146560668945 ;  /* 0x3ef6384a090a7423 */ /* 0x040fe2000001000a */
[----:B------:R-:W-:Y:S01]  /*34d0*/  FFMA.FTZ R19, R18, R19, -0.17900948226451873779 ;  /* 0xbe374e4312137423 */ /* 0x000fe20000010013 */
[----:B------:R-:W-:Y:S01]  /*34e0*/  FFMA.FTZ R11, R12, R11, 0.48089820146560668945 ;  /* 0x3ef6384a0c0b7423 */ /* 0x000fe2000001000b */
[----:B------:R-:W-:Y:S01]  /*34f0*/  FFMA.FTZ R17, R14, R17, 0.20512372255325317383 ;  /* 0x3e520bf40e117423 */ /* 0x000fe20000010011 */
[C---:B------:R-:W-:Y:S01]  /*3500*/  FFMA.FTZ R10, R9.reuse, R10, -0.72134751081466674805 ;  /* 0xbf38aa3b090a7423 */ /* 0x040fe2000001000a */
[----:B------:R-:W-:Y:S01]  /*3510*/  FFMA.FTZ R19, R18, R19, 0.20512372255325317383 ;  /* 0x3e520bf412137423 */ /* 0x000fe20000010013 */
[----:B------:R-:W-:Y:S01]  /*3520*/  FFMA.FTZ R11, R12, R11, -0.72134751081466674805 ;  /* 0xbf38aa3b0c0b7423 */ /* 0x000fe2000001000b */
[----:B------:R-:W-:Y:S01]  /*3530*/  FFMA.FTZ R17, R14, R17, -0.24046532809734344482 ;  /* 0xbe763c8b0e117423 */ /* 0x000fe20000010011 */
[C---:B------:R-:W-:Y:S01]  /*3540*/  FMUL R10, R9.reuse, R10 ;  /* 0x0000000a090a7220 */ /* 0x040fe20000400000 */
[----:B------:R-:W-:Y:S01]  /*3550*/  FFMA.FTZ R19, R18, R19, -0.24046532809734344482 ;  /* 0xbe763c8b12137423 */ /* 0x000fe20000010013 */
[----:B------:R-:W-:Y:S01]  /*3560*/  FMUL R11, R12, R11 ;  /* 0x0000000b0c0b7220 */ /* 0x000fe20000400000 */
[----:B------:R-:W-:Y:S01]  /*3570*/  FFMA.FTZ R17, R14, R17, 0.28857114911079406738 ;  /* 0x3e93bf990e117423 */ /* 0x000fe20000010011 */
[----:B------:R-:W-:Y:S01]  /*3580*/  FMUL R10, R9, R10 ;  /* 0x0000000a090a7220 */ /* 0x000fe20000400000 */
[----:B------:R-:W-:Y:S01]  /*3590*/  FFMA.FTZ R19, R18, R19, 0.28857114911079406738 ;  /* 0x3e93bf9912137423 */ /* 0x000fe20000010013 */
[----:B----4-:R-:W0:Y:S01]  /*35a0*/  LDC.64 R26, c[0x0][0x398] ;  /* 0x0000e600ff1a7b82 */ /* 0x010e220000000a00 */
[----:B------:R-:W-:Y:S01]  /*35b0*/  FMUL R11, R12, R11 ;  /* 0x0000000b0c0b7220 */ /* 0x000fe20000400000 */
[----:B------:R-:W-:Y:S01]  /*35c0*/  ISETP.GE.U32.AND P6, PT, R5, 0x7f800000, PT ;  /* 0x7f8000000500780c */ /* 0x000fe20003fc6070 */
[----:B------:R-:W-:Y:S01]  /*35d0*/  FFMA.FTZ R19, R18, R19, -0.36067417263984680176 ;  /* 0xbeb8aa4912137423 */ /* 0x000fe20000010013 */
[----:B------:R-:W-:Y:S01]  /*35e0*/  FFMA.FTZ R17, R14, R17, -0.36067417263984680176 ;  /* 0xbeb8aa490e117423 */ /* 0x000fe20000010011 */
[----:B------:R-:W-:Y:S01]  /*35f0*/  FFMA.FTZ R9, R9, 1.4426950216293334961, R10 ;  /* 0x3fb8aa3b09097823 */ /* 0x000fe2000001000a */
[----:B------:R-:W-:Y:S01]  /*3600*/  FFMA.FTZ R12, R12, 1.4426950216293334961, R11 ;  /* 0x3fb8aa3b0c0c7823 */ /* 0x000fe2000001000b */
[----:B------:R-:W-:Y:S01]  /*3610*/  FFMA.FTZ R19, R18, R19, 0.48089820146560668945 ;  /* 0x3ef6384a12137423 */ /* 0x000fe20000010013 */
[----:B------:R-:W-:Y:S01]  /*3620*/  FFMA.FTZ R17, R14, R17, 0.48089820146560668945 ;  /* 0x3ef6384a0e117423 */ /* 0x000fe20000010011 */
[----:B------:R-:W-:Y:S01]  /*3630*/  SHF.R.U32.HI R11, RZ, 0x5, R0 ;  /* 0x00000005ff0b7819 */ /* 0x000fe20000011600 */
[----:B------:R-:W-:Y:S01]  /*3640*/  FADD R20, R8, R9 ;  /* 0x0000000908147221 */ /* 0x000fe20000000000 */
[----:B------:R-:W-:Y:S01]  /*3650*/  FFMA.FTZ R19, R18, R19, -0.72134751081466674805 ;  /* 0xbf38aa3b12137423 */ /* 0x000fe20000010013 */
[----:B------:R-:W-:Y:S01]  /*3660*/  ISETP.GE.U32.AND P5, PT, R4, 0x7f800000, PT ;  /* 0x7f8000000400780c */ /* 0x000fe20003fa6070 */
[----:B------:R-:W3:Y:S01]  /*3670*/  LDS R24, [R3+UR6] ;  /* 0x0000000603187984 */ /* 0x000ee20008000800 */
[----:B------:R-:W-:-:S02]  /*3680*/  @P2 IMAD.MOV.U32 R9, RZ, RZ, 0x7f800000 ;  /* 0x7f800000ff092424 */ /* 0x000fc400078e00ff */
[----:B------:R-:W-:Y:S01]  /*3690*/  FFMA.FTZ R17, R14, R17, -0.72134751081466674805 ;  /* 0xbf38aa3b0e117423 */ /* 0x000fe20000010011 */
[----:B------:R-:W-:Y:S01]  /*36a0*/  FMUL R19, R18, R19 ;  /* 0x0000001312137220 */ /* 0x000fe20000400000 */
[----:B------:R-:W-:Y:S01]  /*36b0*/  ISETP.GE.U32.AND P1, PT, R7, 0x7f800000, PT ;  /* 0x7f8000000700780c */ /* 0x000fe20003f26070 */
[----:B------:R4:W5:Y:S01]  /*36c0*/  LDS R25, [R3+UR6+0x100] ;  /* 0x0001000603197984 */ /* 0x0009620008000800 */
[----:B------:R-:W-:Y:S01]  /*36d0*/  SGXT.U32 R11, R11, 0x3 ;  /* 0x000000030b0b781a */ /* 0x000fe20000000000 */
[C---:B------:R-:W-:Y:S01]  /*36e0*/  @P2 FFMA.FTZ R20, R6.reuse, R9, +INF ;  /* 0x7f80000006142423 */ /* 0x040fe20000010009 */
[----:B------:R-:W-:Y:S01]  /*36f0*/  FSETP.NEU.AND P4, PT, R6, RZ, PT ;  /* 0x000000ff0600720b */ /* 0x000fe20003f8d000 */
[----:B------:R-:W-:Y:S01]  /*3700*/  FMUL R17, R14, R17 ;  /* 0x000000110e117220 */ /* 0x000fe20000400000 */
[----:B------:R-:W-:Y:S01]  /*3710*/  FMUL R19, R18, R19 ;  /* 0x0000001312137220 */ /* 0x000fe20000400000 */
[----:B------:R-:W-:Y:S02]  /*3720*/  @P6 IMAD.MOV.U32 R6, RZ, RZ, 0x7f800000 ;  /* 0x7f800000ff066424 */ /* 0x000fe400078e00ff */
[----:B------:R-:W-:Y:S01]  /*3730*/  FADD R21, R13, R12 ;  /* 0x0000000c0d157221 */ /* 0x000fe20000000000 */
[----:B-1----:R-:W-:-:S02]  /*3740*/  IMAD R8, R11, R30, RZ ;  /* 0x0000001e0b087224 */ /* 0x002fc400078e02ff */
[----:B------:R-:W-:Y:S01]  /*3750*/  FMUL R17, R14, R17 ;  /* 0x000000110e117220 */ /* 0x000fe20000400000 */
[----:B------:R-:W-:Y:S01]  /*3760*/  FFMA.FTZ R19, R18, 1.4426950216293334961, R19 ;  /* 0x3fb8aa3b12137823 */ /* 0x000fe20000010013 */
[C---:B------:R-:W-:Y:S01]  /*3770*/  FSETP.NEU.AND P3, PT, R5.reuse, RZ, PT ;  /* 0x000000ff0500720b */ /* 0x040fe20003f6d000 */
[----:B------:R-:W-:Y:S01]  /*3780*/  @P6 FFMA.FTZ R21, R5, R6, +INF ;  /* 0x7f80000005156423 */ /* 0x000fe20000010006 */
[----:B------:R-:W-:Y:S02]  /*3790*/  IMAD R9, R30, 0x8, R8 ;  /* 0x000000081e097824 */ /* 0x000fe400078e0208 */
[----:B------:R-:W-:Y:S01]  /*37a0*/  FFMA.FTZ R14, R14, 1.4426950216293334961, R17 ;  /* 0x3fb8aa3b0e0e7823 */ /* 0x000fe20000010011 */
[----:B------:R-:W-:Y:S02]  /*37b0*/  @P5 IMAD.MOV.U32 R13, RZ, RZ, 0x7f800000 ;  /* 0x7f800000ff0d5424 */ /* 0x000fe400078e00ff */
[----:B------:R-:W-:Y:S01]  /*37c0*/  FADD R23, R16, R19 ;  /* 0x0000001310177221 */ /* 0x000fe20000000000 */
[----:B------:R-:W-:Y:S01]  /*37d0*/  IMAD R5, R122, UR5, RZ ;  /* 0x000000057a057c24 */ /* 0x000fe2000f8e02ff */
[----:B------:R-:W-:Y:S01]  /*37e0*/  USHF.R.S32.HI UR5, URZ, 0x1f, UR4 ;  /* 0x0000001fff057899 */ /* 0x000fe20008011404 */
[----:B------:R-:W-:-:S02]  /*37f0*/  @P1 IMAD.MOV.U32 R10, RZ, RZ, 0x7f800000 ;  /* 0x7f800000ff0a1424 */ /* 0x000fc400078e00ff */
[----:B------:R-:W-:Y:S01]  /*3800*/  @P5 FFMA.FTZ R23, R4, R13, +INF ;  /* 0x7f80000004175423 */ /* 0x000fe2000001000d */
[C---:B------:R-:W-:Y:S01]  /*3810*/  IMAD R11, R30.reuse, 0x8, R9 ;  /* 0x000000081e0b7824 */ /* 0x040fe200078e0209 */
[----:B0-----:R-:W-:Y:S01]  /*3820*/  IADD3 R18, P5, P6, R5, UR4, R26 ;  /* 0x0000000405127c10 */ /* 0x001fe2000febe01a */
[----:B------:R-:W-:Y:S01]  /*3830*/  FADD R22, R15, R14 ;  /* 0x0000000e0f167221 */ /* 0x000fe20000000000 */
[----:B------:R-:W-:Y:S01]  /*3840*/  SHF.R.S32.HI R6, RZ, 0x1f, R5 ;  /* 0x0000001fff067819 */ /* 0x000fe20000011405 */
[----:B------:R-:W-:Y:S01]  /*3850*/  @P1 FFMA.FTZ R22, R7, R10, +INF ;  /* 0x7f80000007161423 */ /* 0x000fe2000001000a */
[----:B------:R-:W-:Y:S01]  /*3860*/  IMAD R13, R30, 0x8, R11 ;  /* 0x000000081e0d7824 */ /* 0x000fe200078e020b */
[----:B------:R-:W-:Y:S01]  /*3870*/  FSETP.NEU.AND P1, PT, R4, RZ, PT ;  /* 0x000000ff0400720b */ /* 0x000fe20003f2d000 */
[----:B------:R-:W-:Y:S01]  /*3880*/  IMAD.SHL.U32 R5, R0, 0x10, RZ ;  /* 0x0000001000057824 */ /* 0x000fe200078e00ff */
[----:B------:R-:W-:Y:S01]  /*3890*/  IADD3.X R28, PT, PT, R6, UR5, R27, P5, P6 ;  /* 0x00000005061c7c10 */ /* 0x000fe2000afec41b */
[----:B------:R-:W-:Y:S01]  /*38a0*/  IMAD R15, R30, 0x8, R13 ;  /* 0x000000081e0f7824 */ /* 0x000fe200078e020d */
[-C--:B------:R-:W-:Y:S01]  /*38b0*/  IADD3 R4, P6, PT, R8, R18.reuse, RZ ;  /* 0x0000001208047210 */ /* 0x080fe20007fde0ff */
[----:B------:R-:W0:Y:S01]  /*38c0*/  LDCU UR4, c[0x0][0x3ec] ;  /* 0x00007d80ff0477ac */ /* 0x000e220008000800 */
[----:B------:R-:W-:Y:S01]  /*38d0*/  LOP3.LUT R16, R5, 0x70, RZ, 0xc0, !PT ;  /* 0x0000007005107812 */ /* 0x000fe200078ec0ff */
[----:B------:R-:W-:Y:S01]  /*38e0*/  IMAD R17, R30, 0x8, R15 ;  /* 0x000000081e117824 */ /* 0x000fe200078e020f */
[----:B------:R-:W-:-:S02]  /*38f0*/  IADD3 R6, P5, PT, R9, R18, RZ ;  /* 0x0000001209067210 */ /* 0x000fc40007fbe0ff */
[----:B------:R-:W-:Y:S01]  /*3900*/  LEA.HI.X.SX32 R5, R8, R28, 0x1, P6 ;  /* 0x0000001c08057211 */ /* 0x000fe200030f0eff */
[----:B----4-:R-:W-:Y:S01]  /*3910*/  IMAD R3, R30, 0x8, R17 ;  /* 0x000000081e037824 */ /* 0x010fe200078e0211 */
[----:B------:R-:W-:Y:S01]  /*3920*/  IADD3 R8, P6, PT, R11, R18, RZ ;  /* 0x000000120b087210 */ /* 0x000fe20007fde0ff */
[----:B------:R-:W-:Y:S01]  /*3930*/  VIADD R27, R16, UR6 ;  /* 0x00000006101b7c36 */ /* 0x000fe20008000000 */
[----:B------:R-:W-:Y:S01]  /*3940*/  FSETP.NEU.AND P2, PT, R7, RZ, PT ;  /* 0x000000ff0700720b */ /* 0x000fe20003f4d000 */
[----:B------:R-:W-:Y:S01]  /*3950*/  IMAD R19, R30, 0x8, R3 ;  /* 0x000000081e137824 */ /* 0x000fe200078e0203 */
[----:B------:R-:W-:Y:S02]  /*3960*/  LEA.HI.X.SX32 R7, R9, R28, 0x1, P5 ;  /* 0x0000001c09077211 */ /* 0x000fe400028f0eff */
[----:B------:R-:W-:Y:S02]  /*3970*/  IADD3 R10, P5, PT, R13, R18, RZ ;  /* 0x000000120d0a7210 */ /* 0x000fe40007fbe0ff */
[----:B------:R-:W-:-:S02]  /*3980*/  LEA.HI.X.SX32 R9, R11, R28, 0x1, P6 ;  /* 0x0000001c0b097211 */ /* 0x000fc400030f0eff */
[----:B------:R-:W-:Y:S01]  /*3990*/  IADD3 R12, P6, PT, R15, R18, RZ ;  /* 0x000000120f0c7210 */ /* 0x000fe20007fde0ff */
[----:B0-----:R-:W-:Y:S01]  /*39a0*/  UIMAD UR4, UR8, UR4, URZ ;  /* 0x00000004080472a4 */ /* 0x001fe2000f8e02ff */
[----:B------:R-:W-:Y:S02]  /*39b0*/  LEA.HI.X.SX32 R11, R13, R28, 0x1, P5 ;  /* 0x0000001c0d0b7211 */ /* 0x000fe400028f0eff */
[----:B------:R-:W-:Y:S01]  /*39c0*/  IADD3 R14, P5, PT, R17, R18, RZ ;  /* 0x00000012110e7210 */ /* 0x000fe20007fbe0ff */
[----:B------:R-:W-:Y:S01]  /*39d0*/  USHF.L.U32 UR7, UR4, 0x2, URZ ;  /* 0x0000000204077899 */ /* 0x000fe200080006ff */
[----:B------:R-:W-:Y:S01]  /*39e0*/  LEA.HI.X.SX32 R13, R15, R28, 0x1, P6 ;  /* 0x0000001c0f0d7211 */ /* 0x000fe200030f0eff */
[----:B------:R-:W-:Y:S01]  /*39f0*/  UIMAD.WIDE UR4, UR4, 0x4, URZ ;  /* 0x00000004040478a5 */ /* 0x000fe2000f8e02ff */
[----:B------:R-:W-:Y:S02]  /*3a00*/  IADD3 R16, P6, PT, R3, R18, RZ ;  /* 0x0000001203107210 */ /* 0x000fe40007fde0ff */
[----:B------:R-:W-:-:S02]  /*3a10*/  LEA.HI.X.SX32 R15, R17, R28, 0x1, P5 ;  /* 0x0000001c110f7211 */ /* 0x000fc400028f0eff */
[----:B------:R-:W-:Y:S02]  /*3a20*/  LEA.HI R26, R2, R27, RZ, 0x1f ;  /* 0x0000001b021a7211 */ /* 0x000fe400078ff8ff */
[C---:B---3--:R-:W-:Y:S02]  /*3a30*/  PRMT R27, R24.reuse, 0x7770, RZ ;  /* 0x00007770181b7816 */ /* 0x048fe400000000ff */
[----:B------:R-:W-:Y:S02]  /*3a40*/  LEA.HI.X.SX32 R17, R3, R28, 0x1, P6 ;  /* 0x0000001c03117211 */ /* 0x000fe400030f0eff */
[C---:B------:R-:W-:Y:S01]  /*3a50*/  PRMT R3, R24.reuse, 0x7771, RZ ;  /* 0x0000777118037816 */ /* 0x040fe200000000ff */
[----:B------:R0:W-:Y:S01]  /*3a60*/  STG.E.U8 desc[UR12][R4.64], R27 ;  /* 0x0000001b04007986 */ /* 0x0001e2000c10110c */
[C---:B------:R-:W-:Y:S02]  /*3a70*/  PRMT R29, R24.reuse, 0x7772, RZ ;  /* 0x00007772181d7816 */ /* 0x040fe400000000ff */
[----:B------:R-:W-:Y:S01]  /*3a80*/  IADD3 R18, P5, PT, R19, R18, RZ ;  /* 0x0000001213127210 */ /* 0x000fe20007fbe0ff */
[----:B------:R1:W-:Y:S01]  /*3a90*/  STG.E.U8 desc[UR12][R6.64], R3 ;  /* 0x0000000306007986 */ /* 0x0003e2000c10110c */
[----:B------:R-:W-:-:S02]  /*3aa0*/  PRMT R31, R24, 0x7773, RZ ;  /* 0x00007773181f7816 */ /* 0x000fc400000000ff */
[C---:B-----5:R-:W-:Y:S01]  /*3ab0*/  PRMT R33, R25.reuse, 0x7770, RZ ;  /* 0x0000777019217816 */ /* 0x060fe200000000ff */
[----:B------:R3:W-:Y:S01]  /*3ac0*/  STG.E.U8 desc[UR12][R8.64], R29 ;  /* 0x0000001d08007986 */ /* 0x0007e2000c10110c */
[----:B------:R-:W-:Y:S02]  /*3ad0*/  PRMT R35, R25, 0x7771, RZ ;  /* 0x0000777119237816 */ /* 0x000fe400000000ff */
[----:B------:R-:W-:Y:S01]  /*3ae0*/  LEA.HI.X.SX32 R19, R19, R28, 0x1, P5 ;  /* 0x0000001c13137211 */ /* 0x000fe200028f0eff */
[----:B------:R3:W-:Y:S01]  /*3af0*/  STG.E.U8 desc[UR12][R10.64], R31 ;  /* 0x0000001f0a007986 */ /* 0x0007e2000c10110c */
[C---:B0-----:R-:W-:Y:S02]  /*3b00*/  PRMT R5, R25.reuse, 0x7772, RZ ;  /* 0x0000777219057816 */ /* 0x041fe400000000ff */
[----:B------:R-:W-:Y:S01]  /*3b10*/  PRMT R25, R25, 0x7773, RZ ;  /* 0x0000777319197816 */ /* 0x000fe200000000ff */
[----:B------:R3:W-:Y:S01]  /*3b20*/  STG.E.U8 desc[UR12][R12.64], R33 ;  /* 0x000000210c007986 */ /* 0x0007e2000c10110c */
[----:B------:R-:W-:Y:S01]  /*3b30*/  FSEL R20, R20, -INF , P4 ;  /* 0xff80000014147808 */ /* 0x000fe20002000000 */
[----:B-1----:R-:W-:Y:S01]  /*3b40*/  IMAD.SHL.U32 R3, R122, 0x4, RZ ;  /* 0x000000047a037824 */ /* 0x002fe200078e00ff */
[----:B------:R-:W-:Y:S01]  /*3b50*/  FSEL R21, R21, -INF , P3 ;  /* 0xff80000015157808 */ /* 0x000fe20001800000 */
[----:B------:R3:W-:Y:S01]  /*3b60*/  STG.E.U8 desc[UR12][R14.64], R35 ;  /* 0x000000230e007986 */ /* 0x0007e2000c10110c */
[----:B------:R-:W-:Y:S01]  /*3b70*/  FSEL R22, R22, -INF , P2 ;  /* 0xff80000016167808 */ /* 0x000fe20001000000 */
[----:B------:R-:W-:Y:S01]  /*3b80*/  FFMA R20, R20, 0.69314718246459960938, R123 ;  /* 0x3f31721814147823 */ /* 0x000fe2000000007b */
[----:B------:R-:W-:Y:S01]  /*3b90*/  FSEL R23, R23, -INF , P1 ;  /* 0xff80000017177808 */ /* 0x000fe20000800000 */
[----:B------:R3:W-:Y:S01]  /*3ba0*/  STG.E.U8 desc[UR12][R16.64], R5 ;  /* 0x0000000510007986 */ /* 0x0007e2000c10110c */
[----:B------:R-:W-:Y:S01]  /*3bb0*/  LOP3.LUT R0, R0, 0x1c, RZ, 0xc0, !PT ;  /* 0x0000001c00007812 */ /* 0x000fe200078ec0ff */
[----:B------:R-:W-:Y:S01]  /*3bc0*/  FFMA R21, R21, 0.69314718246459960938, R124 ;  /* 0x3f31721815157823 */ /* 0x000fe2000000007c */
[----:B------:R-:W-:Y:S01]  /*3bd0*/  FFMA R22, R22, 0.69314718246459960938, R125 ;  /* 0x3f31721816167823 */ /* 0x000fe2000000007d */
[----:B------:R3:W-:Y:S01]  /*3be0*/  STG.E.U8 desc[UR12][R18.64], R25 ;  /* 0x0000001912007986 */ /* 0x0007e2000c10110c */
[----:B------:R-:W-:Y:S01]  /*3bf0*/  FFMA R23, R23, 0.69314718246459960938, R126 ;  /* 0x3f31721817177823 */ /* 0x000fe2000000007e */
[----:B------:R-:W-:Y:S01]  /*3c00*/  LEA R0, R0, UR6, 0x2 ;  /* 0x0000000600007c11 */ /* 0x000fe2000f8e10ff */
[----:B------:R-:W-:Y:S01]  /*3c10*/  IMAD.HI R122, R122, 0x4, RZ ;  /* 0x000000047a7a7827 */ /* 0x000fe200078e02ff */
[----:B------:R-:W-:Y:S01]  /*3c20*/  BAR.SYNC.DEFER_BLOCKING 0x0 ;  /* 0x0000000000007b1d */ /* 0x000fe20000010000 */
[----:B--2---:R-:W-:-:S04]  /*3c30*/  IADD3 R2, P1, P2, R3, UR7, R36 ;  /* 0x0000000703027c10 */ /* 0x004fc8000fa3e024 */
[----:B------:R-:W-:Y:S01]  /*3c40*/  IADD3.X R3, PT, PT, R122, UR5, R37, P1, P2 ;  /* 0x000000057a037c10 */ /* 0x000fe20008fe4425 */
[----:B------:R3:W-:Y:S02]  /*3c50*/  STS.128 [R0], R20 ;  /* 0x0000001400007388 */ /* 0x0007e40000000c00 */
[----:B------:R-:W-:Y:S06]  /*3c60*/  BAR.SYNC.DEFER_BLOCKING 0x0 ;  /* 0x0000000000007b1d */ /* 0x000fec0000010000 */
[----:B------:R-:W-:Y:S05]  /*3c70*/  @P0 EXIT ;  /* 0x000000000000094d */ /* 0x000fea0003800000 */
[----:B---3--:R-:W0:Y:S04]  /*3c80*/  LDS R5, [R26] ;  /* 0x000000001a057984 */ /* 0x008e280000000800 */
[----:B0-----:R-:W-:Y:S01]  /*3c90*/  STG.E desc[UR12][R2.64], R5 ;  /* 0x0000000502007986 */ /* 0x001fe2000c10190c */
[----:B------:R-:W-:Y:S05]  /*3ca0*/  EXIT ;  /* 0x000000000000794d */ /* 0x000fea0003800000 */
.L_x_2:
[----:B------:R-:W-:-:S00]  /*3cb0*/  BRA `(.L_x_2) ;  /* 0xfffffffc00fc7947 */ /* 0x000fc0000383ffff */
[----:B------:R-:W-:-:S00]  /*3cc0*/  NOP ;  /* 0x0000000000007918 */ /* 0x000fc00000000000 */
        /* <DEDUP_REMOVED lines=11> */
.L_x_3:


//--------------------- .nv.global.init           --------------------------
	.section	.nv.global.init,"aw",@progbits
.nv.global.init:
	.type		_$_str,@object
	.size		_$_str,(.L_0 - _$_str)
_$_str:
        /*0000*/ 	.byte	0x5f, 0x5f, 0x43, 0x55, 0x44, 0x41, 0x5f, 0x46, 0x54, 0x5a, 0x00
.L_0:


//--------------------- .nv.shared.attn_fwd       --------------------------
	.section	.nv.shared.attn_fwd,"aw",@nobits
	.sectionflags	@""
	.align	16
	.zero		1024


//--------------------- .nv.shared.reserved.0     --------------------------
	.section	.nv.shared.reserved.0,"aw",@nobits
	.weak		__nv_reservedSMEM_offset_0_alias
	.size		__nv_reservedSMEM_offset_0_alias, 0, 64
	.other		__nv_reservedSMEM_offset_0_alias,@"STO_CUDA_RESERVED_SHARED STV_DEFAULT"
__nv_reservedSMEM_offset_0_alias:
	.zero		0
	.zero		64


//--------------------- .nv.constant0.attn_fwd    --------------------------
	.section	.nv.constant0.attn_fwd,"a",@progbits
	.sectionflags	@""
	.align	4
.nv.constant0.attn_fwd:
	.zero		1032


//--------------------- SYMBOLS --------------------------

	.type		.nv.reservedSmem.offset0,@object
	.size		.nv.reservedSmem.offset0,0x4
	.type		.nv.reservedSmem.cap,@object
	.size		.nv.reservedSmem.cap,0x4
